//
// Generated by NVIDIA NVVM Compiler
//
// Compiler Build ID: CL-36424714
// Cuda compilation tools, release 13.0, V13.0.88
// Based on NVVM 20.0.0
//

.version 9.0
.target sm_100
.address_size 64

	// .globl	_Z28cross_entropy_forward_kernelPKfPKiPfii
.extern .shared .align 16 .b8 sdata[];

.visible .entry _Z28cross_entropy_forward_kernelPKfPKiPfii(
	.param .u64 .ptr .align 1 _Z28cross_entropy_forward_kernelPKfPKiPfii_param_0,
	.param .u64 .ptr .align 1 _Z28cross_entropy_forward_kernelPKfPKiPfii_param_1,
	.param .u64 .ptr .align 1 _Z28cross_entropy_forward_kernelPKfPKiPfii_param_2,
	.param .u32 _Z28cross_entropy_forward_kernelPKfPKiPfii_param_3,
	.param .u32 _Z28cross_entropy_forward_kernelPKfPKiPfii_param_4
)
{
	.reg .pred 	%p<21>;
	.reg .b32 	%r<34>;
	.reg .b32 	%f<62>;
	.reg .b64 	%rd<17>;

	ld.param.u64 	%rd2, [_Z28cross_entropy_forward_kernelPKfPKiPfii_param_0];
	ld.param.u64 	%rd3, [_Z28cross_entropy_forward_kernelPKfPKiPfii_param_1];
	ld.param.u64 	%rd4, [_Z28cross_entropy_forward_kernelPKfPKiPfii_param_2];
	ld.param.u32 	%r16, [_Z28cross_entropy_forward_kernelPKfPKiPfii_param_3];
	ld.param.u32 	%r15, [_Z28cross_entropy_forward_kernelPKfPKiPfii_param_4];
	mov.u32 	%r1, %ctaid.x;
	setp.ge.s32 	%p1, %r1, %r16;
	@%p1 bra 	$L__BB0_20;
	cvta.to.global.u64 	%rd5, %rd3;
	mul.wide.u32 	%rd6, %r1, 4;
	add.s64 	%rd7, %rd5, %rd6;
	ld.global.nc.u32 	%r2, [%rd7];
	setp.lt.s32 	%p2, %r2, 0;
	setp.ge.s32 	%p3, %r2, %r15;
	or.pred  	%p4, %p2, %p3;
	@%p4 bra 	$L__BB0_20;
	mul.lo.s32 	%r17, %r15, %r1;
	cvta.to.global.u64 	%rd8, %rd2;
	mul.wide.s32 	%rd9, %r17, 4;
	add.s64 	%rd1, %rd8, %rd9;
	mov.u32 	%r3, %tid.x;
	setp.ge.s32 	%p5, %r3, %r15;
	mov.f32 	%f59, 0fFF7FFFFF;
	@%p5 bra 	$L__BB0_5;
	mov.f32 	%f59, 0fFF7FFFFF;
	mov.u32 	%r4, %ntid.x;
	mov.u32 	%r30, %r3;
$L__BB0_4:
	mul.wide.s32 	%rd10, %r30, 4;
	add.s64 	%rd11, %rd1, %rd10;
	ld.global.nc.f32 	%f11, [%rd11];
	setp.gt.f32 	%p6, %f11, %f59;
	selp.f32 	%f59, %f11, %f59, %p6;
	add.s32 	%r30, %r30, %r4;
	setp.lt.s32 	%p7, %r30, %r15;
	@%p7 bra 	$L__BB0_4;
$L__BB0_5:
	shl.b32 	%r18, %r3, 2;
	mov.u32 	%r19, sdata;
	add.s32 	%r7, %r19, %r18;
	st.shared.f32 	[%r7], %f59;
	bar.sync 	0;
	mov.u32 	%r33, %ntid.x;
	setp.lt.u32 	%p8, %r33, 2;
	@%p8 bra 	$L__BB0_11;
	mov.u32 	%r31, %r33;
$L__BB0_7:
	mov.u32 	%r9, %r31;
	shr.u32 	%r31, %r9, 1;
	setp.ge.u32 	%p9, %r3, %r31;
	@%p9 bra 	$L__BB0_10;
	shl.b32 	%r20, %r31, 2;
	add.s32 	%r21, %r7, %r20;
	ld.shared.f32 	%f4, [%r21];
	ld.shared.f32 	%f12, [%r7];
	setp.leu.f32 	%p10, %f4, %f12;
	@%p10 bra 	$L__BB0_10;
	st.shared.f32 	[%r7], %f4;
$L__BB0_10:
	bar.sync 	0;
	setp.gt.u32 	%p11, %r9, 3;
	@%p11 bra 	$L__BB0_7;
$L__BB0_11:
	setp.ge.s32 	%p12, %r3, %r15;
	mov.f32 	%f61, 0f00000000;
	ld.shared.f32 	%f5, [sdata];
	@%p12 bra 	$L__BB0_14;
	mov.f32 	%f61, 0f00000000;
	mov.u32 	%r32, %r3;
$L__BB0_13:
	mul.wide.s32 	%rd12, %r32, 4;
	add.s64 	%rd13, %rd1, %rd12;
	ld.global.nc.f32 	%f15, [%rd13];
	sub.f32 	%f16, %f15, %f5;
	fma.rn.f32 	%f17, %f16, 0f3BBB989D, 0f3F000000;
	cvt.sat.f32.f32 	%f18, %f17;
	mov.f32 	%f19, 0f4B400001;
	mov.f32 	%f20, 0f437C0000;
	fma.rm.f32 	%f21, %f18, %f20, %f19;
	add.f32 	%f22, %f21, 0fCB40007F;
	neg.f32 	%f23, %f22;
	fma.rn.f32 	%f24, %f16, 0f3FB8AA3B, %f23;
	fma.rn.f32 	%f25, %f16, 0f32A57060, %f24;
	mov.b32 	%r22, %f21;
	shl.b32 	%r23, %r22, 23;
	mov.b32 	%f26, %r23;
	ex2.approx.ftz.f32 	%f27, %f25;
	fma.rn.f32 	%f61, %f27, %f26, %f61;
	add.s32 	%r32, %r32, %r33;
	setp.lt.s32 	%p13, %r32, %r15;
	@%p13 bra 	$L__BB0_13;
$L__BB0_14:
	setp.lt.u32 	%p14, %r33, 2;
	st.shared.f32 	[%r7], %f61;
	bar.sync 	0;
	@%p14 bra 	$L__BB0_18;
$L__BB0_15:
	shr.u32 	%r14, %r33, 1;
	setp.ge.u32 	%p15, %r3, %r14;
	@%p15 bra 	$L__BB0_17;
	shl.b32 	%r24, %r14, 2;
	add.s32 	%r25, %r7, %r24;
	ld.shared.f32 	%f28, [%r25];
	ld.shared.f32 	%f29, [%r7];
	add.f32 	%f30, %f28, %f29;
	st.shared.f32 	[%r7], %f30;
$L__BB0_17:
	bar.sync 	0;
	setp.gt.u32 	%p16, %r33, 3;
	mov.u32 	%r33, %r14;
	@%p16 bra 	$L__BB0_15;
$L__BB0_18:
	setp.ne.s32 	%p17, %r3, 0;
	@%p17 bra 	$L__BB0_20;
	ld.shared.f32 	%f31, [sdata];
	mul.wide.u32 	%rd14, %r2, 4;
	add.s64 	%rd15, %rd1, %rd14;
	ld.global.nc.f32 	%f32, [%rd15];
	sub.f32 	%f33, %f32, %f5;
	setp.lt.f32 	%p18, %f31, 0f00800000;
	mul.f32 	%f34, %f31, 0f4B000000;
	selp.f32 	%f35, %f34, %f31, %p18;
	selp.f32 	%f36, 0fC1B80000, 0f00000000, %p18;
	mov.b32 	%r26, %f35;
	add.s32 	%r27, %r26, -1059760811;
	and.b32  	%r28, %r27, -8388608;
	sub.s32 	%r29, %r26, %r28;
	mov.b32 	%f37, %r29;
	cvt.rn.f32.s32 	%f38, %r28;
	fma.rn.f32 	%f39, %f38, 0f34000000, %f36;
	add.f32 	%f40, %f37, 0fBF800000;
	fma.rn.f32 	%f41, %f40, 0fBE055027, 0f3E1039F6;
	fma.rn.f32 	%f42, %f41, %f40, 0fBDF8CDCC;
	fma.rn.f32 	%f43, %f42, %f40, 0f3E0F2955;
	fma.rn.f32 	%f44, %f43, %f40, 0fBE2AD8B9;
	fma.rn.f32 	%f45, %f44, %f40, 0f3E4CED0B;
	fma.rn.f32 	%f46, %f45, %f40, 0fBE7FFF22;
	fma.rn.f32 	%f47, %f46, %f40, 0f3EAAAA78;
	fma.rn.f32 	%f48, %f47, %f40, 0fBF000000;
	mul.f32 	%f49, %f40, %f48;
	fma.rn.f32 	%f50, %f49, %f40, %f40;
	fma.rn.f32 	%f51, %f39, 0f3F317218, %f50;
	setp.gt.u32 	%p19, %r26, 2139095039;
	fma.rn.f32 	%f52, %f35, 0f7F800000, 0f7F800000;
	selp.f32 	%f53, %f52, %f51, %p19;
	setp.eq.f32 	%p20, %f35, 0f00000000;
	selp.f32 	%f54, 0fFF800000, %f53, %p20;
	sub.f32 	%f55, %f33, %f54;
	neg.f32 	%f56, %f55;
	cvta.to.global.u64 	%rd16, %rd4;
	atom.global.add.f32 	%f57, [%rd16], %f56;
$L__BB0_20:
	ret;

}
	// .globl	_Z29cross_entropy_backward_kernelPKfPKiPfiif
.visible .entry _Z29cross_entropy_backward_kernelPKfPKiPfiif(
	.param .u64 .ptr .align 1 _Z29cross_entropy_backward_kernelPKfPKiPfiif_param_0,
	.param .u64 .ptr .align 1 _Z29cross_entropy_backward_kernelPKfPKiPfiif_param_1,
	.param .u64 .ptr .align 1 _Z29cross_entropy_backward_kernelPKfPKiPfiif_param_2,
	.param .u32 _Z29cross_entropy_backward_kernelPKfPKiPfiif_param_3,
	.param .u32 _Z29cross_entropy_backward_kernelPKfPKiPfiif_param_4,
	.param .f32 _Z29cross_entropy_backward_kernelPKfPKiPfiif_param_5
)
{
	.reg .pred 	%p<22>;
	.reg .b32 	%r<44>;
	.reg .b32 	%f<55>;
	.reg .b64 	%rd<21>;

	ld.param.u64 	%rd3, [_Z29cross_entropy_backward_kernelPKfPKiPfiif_param_0];
	ld.param.u64 	%rd4, [_Z29cross_entropy_backward_kernelPKfPKiPfiif_param_1];
	ld.param.u64 	%rd5, [_Z29cross_entropy_backward_kernelPKfPKiPfiif_param_2];
	ld.param.u32 	%r24, [_Z29cross_entropy_backward_kernelPKfPKiPfiif_param_3];
	ld.param.u32 	%r23, [_Z29cross_entropy_backward_kernelPKfPKiPfiif_param_4];
	ld.param.f32 	%f10, [_Z29cross_entropy_backward_kernelPKfPKiPfiif_param_5];
	cvta.to.global.u64 	%rd1, %rd5;
	mov.u32 	%r1, %ctaid.x;
	setp.ge.s32 	%p1, %r1, %r24;
	@%p1 bra 	$L__BB1_25;
	cvta.to.global.u64 	%rd6, %rd4;
	mul.wide.u32 	%rd7, %r1, 4;
	add.s64 	%rd8, %rd6, %rd7;
	ld.global.nc.u32 	%r2, [%rd8];
	setp.gt.s32 	%p2, %r2, -1;
	setp.lt.s32 	%p3, %r2, %r23;
	and.pred  	%p4, %p2, %p3;
	@%p4 bra 	$L__BB1_5;
	mov.u32 	%r38, %tid.x;
	setp.ge.s32 	%p20, %r38, %r23;
	@%p20 bra 	$L__BB1_25;
	mul.lo.s32 	%r4, %r23, %r1;
	mov.u32 	%r5, %ntid.x;
$L__BB1_4:
	add.s32 	%r36, %r38, %r4;
	mul.wide.s32 	%rd19, %r36, 4;
	add.s64 	%rd20, %rd1, %rd19;
	mov.b32 	%r37, 0;
	st.global.u32 	[%rd20], %r37;
	add.s32 	%r38, %r38, %r5;
	setp.lt.s32 	%p21, %r38, %r23;
	@%p21 bra 	$L__BB1_4;
	bra.uni 	$L__BB1_25;
$L__BB1_5:
	mul.lo.s32 	%r8, %r23, %r1;
	cvta.to.global.u64 	%rd9, %rd3;
	mul.wide.s32 	%rd10, %r8, 4;
	add.s64 	%rd2, %rd9, %rd10;
	mov.u32 	%r43, %tid.x;
	setp.ge.s32 	%p5, %r43, %r23;
	mov.f32 	%f52, 0fFF7FFFFF;
	@%p5 bra 	$L__BB1_8;
	mov.f32 	%f52, 0fFF7FFFFF;
	mov.u32 	%r10, %ntid.x;
	mov.u32 	%r39, %r43;
$L__BB1_7:
	mul.wide.s32 	%rd11, %r39, 4;
	add.s64 	%rd12, %rd2, %rd11;
	ld.global.nc.f32 	%f13, [%rd12];
	setp.gt.f32 	%p6, %f13, %f52;
	selp.f32 	%f52, %f13, %f52, %p6;
	add.s32 	%r39, %r39, %r10;
	setp.lt.s32 	%p7, %r39, %r23;
	@%p7 bra 	$L__BB1_7;
$L__BB1_8:
	shl.b32 	%r25, %r43, 2;
	mov.u32 	%r26, sdata;
	add.s32 	%r13, %r26, %r25;
	st.shared.f32 	[%r13], %f52;
	bar.sync 	0;
	mov.u32 	%r14, %ntid.x;
	setp.lt.u32 	%p8, %r14, 2;
	@%p8 bra 	$L__BB1_14;
	mov.u32 	%r40, %r14;
$L__BB1_10:
	mov.u32 	%r15, %r40;
	shr.u32 	%r40, %r15, 1;
	setp.ge.u32 	%p9, %r43, %r40;
	@%p9 bra 	$L__BB1_13;
	shl.b32 	%r27, %r40, 2;
	add.s32 	%r28, %r13, %r27;
	ld.shared.f32 	%f4, [%r28];
	ld.shared.f32 	%f14, [%r13];
	setp.leu.f32 	%p10, %f4, %f14;
	@%p10 bra 	$L__BB1_13;
	st.shared.f32 	[%r13], %f4;
$L__BB1_13:
	bar.sync 	0;
	setp.gt.u32 	%p11, %r15, 3;
	@%p11 bra 	$L__BB1_10;
$L__BB1_14:
	setp.ge.s32 	%p12, %r43, %r23;
	mov.f32 	%f54, 0f00000000;
	ld.shared.f32 	%f5, [sdata];
	@%p12 bra 	$L__BB1_17;
	mov.f32 	%f54, 0f00000000;
	mov.u32 	%r41, %r43;
$L__BB1_16:
	mul.wide.s32 	%rd13, %r41, 4;
	add.s64 	%rd14, %rd2, %rd13;
	ld.global.nc.f32 	%f17, [%rd14];
	sub.f32 	%f18, %f17, %f5;
	fma.rn.f32 	%f19, %f18, 0f3BBB989D, 0f3F000000;
	cvt.sat.f32.f32 	%f20, %f19;
	mov.f32 	%f21, 0f4B400001;
	mov.f32 	%f22, 0f437C0000;
	fma.rm.f32 	%f23, %f20, %f22, %f21;
	add.f32 	%f24, %f23, 0fCB40007F;
	neg.f32 	%f25, %f24;
	fma.rn.f32 	%f26, %f18, 0f3FB8AA3B, %f25;
	fma.rn.f32 	%f27, %f18, 0f32A57060, %f26;
	mov.b32 	%r29, %f23;
	shl.b32 	%r30, %r29, 23;
	mov.b32 	%f28, %r30;
	ex2.approx.ftz.f32 	%f29, %f27;
	fma.rn.f32 	%f54, %f29, %f28, %f54;
	add.s32 	%r41, %r41, %r14;
	setp.lt.s32 	%p13, %r41, %r23;
	@%p13 bra 	$L__BB1_16;
$L__BB1_17:
	setp.lt.u32 	%p14, %r14, 2;
	st.shared.f32 	[%r13], %f54;
	bar.sync 	0;
	@%p14 bra 	$L__BB1_22;
	mov.u32 	%r42, %r14;
$L__BB1_19:
	shr.u32 	%r20, %r42, 1;
	setp.ge.u32 	%p15, %r43, %r20;
	@%p15 bra 	$L__BB1_21;
	shl.b32 	%r31, %r20, 2;
	add.s32 	%r32, %r13, %r31;
	ld.shared.f32 	%f30, [%r32];
	ld.shared.f32 	%f31, [%r13];
	add.f32 	%f32, %f30, %f31;
	st.shared.f32 	[%r13], %f32;
$L__BB1_21:
	bar.sync 	0;
	setp.gt.u32 	%p16, %r42, 3;
	mov.u32 	%r42, %r20;
	@%p16 bra 	$L__BB1_19;
$L__BB1_22:
	setp.ge.s32 	%p17, %r43, %r23;
	@%p17 bra 	$L__BB1_25;
	ld.shared.f32 	%f9, [sdata];
$L__BB1_24:
	mul.wide.s32 	%rd15, %r43, 4;
	add.s64 	%rd16, %rd2, %rd15;
	ld.global.nc.f32 	%f33, [%rd16];
	sub.f32 	%f34, %f33, %f5;
	fma.rn.f32 	%f35, %f34, 0f3BBB989D, 0f3F000000;
	cvt.sat.f32.f32 	%f36, %f35;
	mov.f32 	%f37, 0f4B400001;
	mov.f32 	%f38, 0f437C0000;
	fma.rm.f32 	%f39, %f36, %f38, %f37;
	add.f32 	%f40, %f39, 0fCB40007F;
	neg.f32 	%f41, %f40;
	fma.rn.f32 	%f42, %f34, 0f3FB8AA3B, %f41;
	fma.rn.f32 	%f43, %f34, 0f32A57060, %f42;
	mov.b32 	%r33, %f39;
	shl.b32 	%r34, %r33, 23;
	mov.b32 	%f44, %r34;
	ex2.approx.ftz.f32 	%f45, %f43;
	mul.f32 	%f46, %f45, %f44;
	div.rn.f32 	%f47, %f46, %f9;
	setp.eq.s32 	%p18, %r43, %r2;
	add.f32 	%f48, %f47, 0fBF800000;
	selp.f32 	%f49, %f48, %f47, %p18;
	mul.f32 	%f50, %f10, %f49;
	add.s32 	%r35, %r43, %r8;
	mul.wide.s32 	%rd17, %r35, 4;
	add.s64 	%rd18, %rd1, %rd17;
	st.global.f32 	[%rd18], %f50;
	add.s32 	%r43, %r43, %r14;
	setp.lt.s32 	%p19, %r43, %r23;
	@%p19 bra 	$L__BB1_24;
$L__BB1_25:
	ret;

}


// ===== COMPILED SASS (sm_100) =====

	.target	sm_100

	.elftype	@"ET_EXEC"


//--------------------- .note.nv.tkinfo           --------------------------
	.section	.note.nv.tkinfo,"",@"SHT_NOTE"
	.sectionflags	@"SHF_NOTE_NV_TKINFO"
	.tkinfo
        /*0018*/ 	.word	0x00000002
        /*0030*/ 	.string	""
        /*0030*/ 	.string	"ptxas"
        /*0030*/ 	.string	"Cuda compilation tools, release 13.0, V13.0.88"
        /*0030*/ 	.string	"Build cuda_13.0.r13.0/compiler.36424714_0"
        /*0030*/ 	.string	"-arch sm_100 -m 64 "



//--------------------- .note.nv.cuinfo           --------------------------
	.section	.note.nv.cuinfo,"",@"SHT_NOTE"
	.sectionflags	@"SHF_NOTE_NV_CUINFO"
        /*0018*/ 	.short	0x0002
        /*001a*/ 	.short	0x0064
        /*001c*/ 	.short	0x0082
	.zero		2


//--------------------- .nv.info                  --------------------------
	.section	.nv.info,"",@"SHT_CUDA_INFO"
	.align	4


	//----- nvinfo : EIATTR_REGCOUNT
	.align		4
        /*0000*/ 	.byte	0x04, 0x2f
        /*0002*/ 	.short	(.L_1 - .L_0)
	.align		4
.L_0:
        /*0004*/ 	.word	index@(_Z28cross_entropy_forward_kernelPKfPKiPfii)
        /*0008*/ 	.word	0x00000012


	//----- nvinfo : EIATTR_FRAME_SIZE
	.align		4
.L_1:
        /*000c*/ 	.byte	0x04, 0x11
        /*000e*/ 	.short	(.L_3 - .L_2)
	.align		4
.L_2:
        /*0010*/ 	.word	index@(_Z28cross_entropy_forward_kernelPKfPKiPfii)
        /*0014*/ 	.word	0x00000000


	//----- nvinfo : EIATTR_REGCOUNT
	.align		4
.L_3:
        /*0018*/ 	.byte	0x04, 0x2f
        /*001a*/ 	.short	(.L_5 - .L_4)
	.align		4
.L_4:
        /*001c*/ 	.word	index@(_Z29cross_entropy_backward_kernelPKfPKiPfiif)
        /*0020*/ 	.word	0x00000016


	//----- nvinfo : EIATTR_FRAME_SIZE
	.align		4
.L_5:
        /*0024*/ 	.byte	0x04, 0x11
        /*0026*/ 	.short	(.L_7 - .L_6)
	.align		4
.L_6:
        /*0028*/ 	.word	index@($__internal_0_$__cuda_sm3x_div_rn_noftz_f32_slowpath)
        /*002c*/ 	.word	0x00000000


	//----- nvinfo : EIATTR_FRAME_SIZE
	.align		4
.L_7:
        /*0030*/ 	.byte	0x04, 0x11
        /*0032*/ 	.short	(.L_9 - .L_8)
	.align		4
.L_8:
        /*0034*/ 	.word	index@(_Z29cross_entropy_backward_kernelPKfPKiPfiif)
        /*0038*/ 	.word	0x00000000


	//----- nvinfo : EIATTR_MIN_STACK_SIZE
	.align		4
.L_9:
        /*003c*/ 	.byte	0x04, 0x12
        /*003e*/ 	.short	(.L_11 - .L_10)
	.align		4
.L_10:
        /*0040*/ 	.word	index@(_Z29cross_entropy_backward_kernelPKfPKiPfiif)
        /*0044*/ 	.word	0x00000000


	//----- nvinfo : EIATTR_MIN_STACK_SIZE
	.align		4
.L_11:
        /*0048*/ 	.byte	0x04, 0x12
        /*004a*/ 	.short	(.L_13 - .L_12)
	.align		4
.L_12:
        /*004c*/ 	.word	index@(_Z28cross_entropy_forward_kernelPKfPKiPfii)
        /*0050*/ 	.word	0x00000000
.L_13:


//--------------------- .nv.compat                --------------------------
	.section	.nv.compat,"",@"SHT_CUDA_COMPAT_INFO"
	.align	4
        /*0000*/ 	.byte	0x02, 0x09, 0x00, 0x00, 0x02, 0x02, 0x01, 0x00, 0x02, 0x05, 0x05, 0x00, 0x03, 0x07, 0x01, 0x01
        /*0010*/ 	.byte	0x02, 0x03, 0x00, 0x00, 0x02, 0x06, 0x01, 0x00, 0x04, 0x0b, 0x08, 0x00, 0x01, 0x00, 0x00, 0x00
        /*0020*/ 	.byte	0x00, 0x00, 0x00, 0x00


//--------------------- .nv.info._Z29cross_entropy_backward_kernelPKfPKiPfiif --------------------------
	.section	.nv.info._Z29cross_entropy_backward_kernelPKfPKiPfiif,"",@"SHT_CUDA_INFO"
	.sectionflags	@""
	.align	4


	//----- nvinfo : EIATTR_CUDA_API_VERSION
	.align		4
        /*0000*/ 	.byte	0x04, 0x37
        /*0002*/ 	.short	(.L_15 - .L_14)
.L_14:
        /*0004*/ 	.word	0x00000082


	//----- nvinfo : EIATTR_KPARAM_INFO
	.align		4
.L_15:
        /*0008*/ 	.byte	0x04, 0x17
        /*000a*/ 	.short	(.L_17 - .L_16)
.L_16:
        /*000c*/ 	.word	0x00000000
        /*0010*/ 	.short	0x0005
        /*0012*/ 	.short	0x0020
        /*0014*/ 	.byte	0x00, 0xf0, 0x11, 0x00


	//----- nvinfo : EIATTR_KPARAM_INFO
	.align		4
.L_17:
        /*0018*/ 	.byte	0x04, 0x17
        /*001a*/ 	.short	(.L_19 - .L_18)
.L_18:
        /*001c*/ 	.word	0x00000000
        /*0020*/ 	.short	0x0004
        /*0022*/ 	.short	0x001c
        /*0024*/ 	.byte	0x00, 0xf0, 0x11, 0x00


	//----- nvinfo : EIATTR_KPARAM_INFO
	.align		4
.L_19:
        /*0028*/ 	.byte	0x04, 0x17
        /*002a*/ 	.short	(.L_21 - .L_20)
.L_20:
        /*002c*/ 	.word	0x00000000
        /*0030*/ 	.short	0x0003
        /*0032*/ 	.short	0x0018
        /*0034*/ 	.byte	0x00, 0xf0, 0x11, 0x00


	//----- nvinfo : EIATTR_KPARAM_INFO
	.align		4
.L_21:
        /*0038*/ 	.byte	0x04, 0x17
        /*003a*/ 	.short	(.L_23 - .L_22)
.L_22:
        /*003c*/ 	.word	0x00000000
        /*0040*/ 	.short	0x0002
        /*0042*/ 	.short	0x0010
        /*0044*/ 	.byte	0x00, 0xf5, 0x21, 0x00


	//----- nvinfo : EIATTR_KPARAM_INFO
	.align		4
.L_23:
        /*0048*/ 	.byte	0x04, 0x17
        /*004a*/ 	.short	(.L_25 - .L_24)
.L_24:
        /*004c*/ 	.word	0x00000000
        /*0050*/ 	.short	0x0001
        /*0052*/ 	.short	0x0008
        /*0054*/ 	.byte	0x00, 0xf5, 0x21, 0x00


	//----- nvinfo : EIATTR_KPARAM_INFO
	.align		4
.L_25:
        /*0058*/ 	.byte	0x04, 0x17
        /*005a*/ 	.short	(.L_27 - .L_26)
.L_26:
        /*005c*/ 	.word	0x00000000
        /*0060*/ 	.short	0x0000
        /*0062*/ 	.short	0x0000
        /*0064*/ 	.byte	0x00, 0xf5, 0x21, 0x00


	//----- nvinfo : EIATTR_SPARSE_MMA_MASK
	.align		4
.L_27:
        /*0068*/ 	.byte	0x03, 0x50
        /*006a*/ 	.short	0x0000


	//----- nvinfo : EIATTR_MAXREG_COUNT
	.align		4
        /*006c*/ 	.byte	0x03, 0x1b
        /*006e*/ 	.short	0x00ff


	//----- nvinfo : EIATTR_NUM_BARRIERS
	.align		4
        /*0070*/ 	.byte	0x02, 0x4c
        /*0072*/ 	.byte	0x01
	.zero		1


	//----- nvinfo : EIATTR_MERCURY_ISA_VERSION
	.align		4
        /*0074*/ 	.byte	0x03, 0x5f
        /*0076*/ 	.short	0x0101


	//----- nvinfo : EIATTR_VRC_CTA_INIT_COUNT
	.align		4
        /*0078*/ 	.byte	0x02, 0x4a
	.zero		1
	.zero		1


	//----- nvinfo : EIATTR_EXIT_INSTR_OFFSETS
	.align		4
        /*007c*/ 	.byte	0x04, 0x1c
        /*007e*/ 	.short	(.L_29 - .L_28)


	//   ....[0]....
.L_28:
        /*0080*/ 	.word	0x00000040


	//   ....[1]....
        /*0084*/ 	.word	0x000000f0


	//   ....[2]....
        /*0088*/ 	.word	0x00000180


	//   ....[3]....
        /*008c*/ 	.word	0x00000720


	//   ....[4]....
        /*0090*/ 	.word	0x000009d0


	//----- nvinfo : EIATTR_CRS_STACK_SIZE
	.align		4
.L_29:
        /*0094*/ 	.byte	0x04, 0x1e
        /*0096*/ 	.short	(.L_31 - .L_30)
.L_30:
        /*0098*/ 	.word	0x00000000


	//----- nvinfo : EIATTR_CBANK_PARAM_SIZE
	.align		4
.L_31:
        /*009c*/ 	.byte	0x03, 0x19
        /*009e*/ 	.short	0x0024


	//----- nvinfo : EIATTR_PARAM_CBANK
	.align		4
        /*00a0*/ 	.byte	0x04, 0x0a
        /*00a2*/ 	.short	(.L_33 - .L_32)
	.align		4
.L_32:
        /*00a4*/ 	.word	index@(.nv.constant0._Z29cross_entropy_backward_kernelPKfPKiPfiif)
        /*00a8*/ 	.short	0x0380
        /*00aa*/ 	.short	0x0024


	//----- nvinfo : EIATTR_SW_WAR
	.align		4
.L_33:
        /*00ac*/ 	.byte	0x04, 0x36
        /*00ae*/ 	.short	(.L_35 - .L_34)
.L_34:
        /*00b0*/ 	.word	0x00000008
.L_35:


//--------------------- .nv.info._Z28cross_entropy_forward_kernelPKfPKiPfii --------------------------
	.section	.nv.info._Z28cross_entropy_forward_kernelPKfPKiPfii,"",@"SHT_CUDA_INFO"
	.sectionflags	@""
	.align	4


	//----- nvinfo : EIATTR_CUDA_API_VERSION
	.align		4
        /*0000*/ 	.byte	0x04, 0x37
        /*0002*/ 	.short	(.L_37 - .L_36)
.L_36:
        /*0004*/ 	.word	0x00000082


	//----- nvinfo : EIATTR_KPARAM_INFO
	.align		4
.L_37:
        /*0008*/ 	.byte	0x04, 0x17
        /*000a*/ 	.short	(.L_39 - .L_38)
.L_38:
        /*000c*/ 	.word	0x00000000
        /*0010*/ 	.short	0x0004
        /*0012*/ 	.short	0x001c
        /*0014*/ 	.byte	0x00, 0xf0, 0x11, 0x00


	//----- nvinfo : EIATTR_KPARAM_INFO
	.align		4
.L_39:
        /*0018*/ 	.byte	0x04, 0x17
        /*001a*/ 	.short	(.L_41 - .L_40)
.L_40:
        /*001c*/ 	.word	0x00000000
        /*0020*/ 	.short	0x0003
        /*0022*/ 	.short	0x0018
        /*0024*/ 	.byte	0x00, 0xf0, 0x11, 0x00


	//----- nvinfo : EIATTR_KPARAM_INFO
	.align		4
.L_41:
        /*0028*/ 	.byte	0x04, 0x17
        /*002a*/ 	.short	(.L_43 - .L_42)
.L_42:
        /*002c*/ 	.word	0x00000000
        /*0030*/ 	.short	0x0002
        /*0032*/ 	.short	0x0010
        /*0034*/ 	.byte	0x00, 0xf5, 0x21, 0x00


	//----- nvinfo : EIATTR_KPARAM_INFO
	.align		4
.L_43:
        /*0038*/ 	.byte	0x04, 0x17
        /*003a*/ 	.short	(.L_45 - .L_44)
.L_44:
        /*003c*/ 	.word	0x00000000
        /*0040*/ 	.short	0x0001
        /*0042*/ 	.short	0x0008
        /*0044*/ 	.byte	0x00, 0xf5, 0x21, 0x00


	//----- nvinfo : EIATTR_KPARAM_INFO
	.align		4
.L_45:
        /*0048*/ 	.byte	0x04, 0x17
        /*004a*/ 	.short	(.L_47 - .L_46)
.L_46:
        /*004c*/ 	.word	0x00000000
        /*0050*/ 	.short	0x0000
        /*0052*/ 	.short	0x0000
        /*0054*/ 	.byte	0x00, 0xf5, 0x21, 0x00


	//----- nvinfo : EIATTR_SPARSE_MMA_MASK
	.align		4
.L_47:
        /*0058*/ 	.byte	0x03, 0x50
        /*005a*/ 	.short	0x0000


	//----- nvinfo : EIATTR_MAXREG_COUNT
	.align		4
        /*005c*/ 	.byte	0x03, 0x1b
        /*005e*/ 	.short	0x00ff


	//----- nvinfo : EIATTR_NUM_BARRIERS
	.align		4
        /*0060*/ 	.byte	0x02, 0x4c
        /*0062*/ 	.byte	0x01
	.zero		1


	//----- nvinfo : EIATTR_MERCURY_ISA_VERSION
	.align		4
        /*0064*/ 	.byte	0x03, 0x5f
        /*0066*/ 	.short	0x0101


	//----- nvinfo : EIATTR_VRC_CTA_INIT_COUNT
	.align		4
        /*0068*/ 	.byte	0x02, 0x4a
	.zero		1
	.zero		1


	//----- nvinfo : EIATTR_EXIT_INSTR_OFFSETS
	.align		4
        /*006c*/ 	.byte	0x04, 0x1c
        /*006e*/ 	.short	(.L_49 - .L_48)


	//   ....[0]....
.L_48:
        /*0070*/ 	.word	0x00000040


	//   ....[1]....
        /*0074*/ 	.word	0x000000c0


	//   ....[2]....
        /*0078*/ 	.word	0x00000650


	//   ....[3]....
        /*007c*/ 	.word	0x000008b0


	//----- nvinfo : EIATTR_CRS_STACK_SIZE
	.align		4
.L_49:
        /*0080*/ 	.byte	0x04, 0x1e
        /*0082*/ 	.short	(.L_51 - .L_50)
.L_50:
        /*0084*/ 	.word	0x00000000


	//----- nvinfo : EIATTR_CBANK_PARAM_SIZE
	.align		4
.L_51:
        /*0088*/ 	.byte	0x03, 0x19
        /*008a*/ 	.short	0x0020


	//----- nvinfo : EIATTR_PARAM_CBANK
	.align		4
        /*008c*/ 	.byte	0x04, 0x0a
        /*008e*/ 	.short	(.L_53 - .L_52)
	.align		4
.L_52:
        /*0090*/ 	.word	index@(.nv.constant0._Z28cross_entropy_forward_kernelPKfPKiPfii)
        /*0094*/ 	.short	0x0380
        /*0096*/ 	.short	0x0020


	//----- nvinfo : EIATTR_SW_WAR
	.align		4
.L_53:
        /*0098*/ 	.byte	0x04, 0x36
        /*009a*/ 	.short	(.L_55 - .L_54)
.L_54:
        /*009c*/ 	.word	0x00000008
.L_55:


//--------------------- .nv.callgraph             --------------------------
	.section	.nv.callgraph,"",@"SHT_CUDA_CALLGRAPH"
	.align	4
	.sectionentsize	8
	.align		4
        /*0000*/ 	.word	0x00000000
	.align		4
        /*0004*/ 	.word	0xffffffff
	.align		4
        /*0008*/ 	.word	0x00000000
	.align		4
        /*000c*/ 	.word	0xfffffffe
	.align		4
        /*0010*/ 	.word	0x00000000
	.align		4
        /*0014*/ 	.word	0xfffffffd
	.align		4
        /*0018*/ 	.word	0x00000000
	.align		4
        /*001c*/ 	.word	0xfffffffc


//--------------------- .text._Z29cross_entropy_backward_kernelPKfPKiPfiif --------------------------
	.section	.text._Z29cross_entropy_backward_kernelPKfPKiPfiif,"ax",@progbits
	.align	128
        .global         _Z29cross_entropy_backward_kernelPKfPKiPfiif
        .type           _Z29cross_entropy_backward_kernelPKfPKiPfiif,@function
        .size           _Z29cross_entropy_backward_kernelPKfPKiPfiif,(.L_x_42 - _Z29cross_entropy_backward_kernelPKfPKiPfiif)
        .other          _Z29cross_entropy_backward_kernelPKfPKiPfiif,@"STO_CUDA_ENTRY STV_DEFAULT"
_Z29cross_entropy_backward_kernelPKfPKiPfiif:
.text._Z29cross_entropy_backward_kernelPKfPKiPfiif:
[----:B------:R-:W-:Y:S01]  /*0000*/  LDC R1, c[0x0][0x37c] ;  /* 0x0000df00ff017b82 */ /* 0x000fe20000000800 */
[----:B------:R-:W0:Y:S01]  /*0010*/  S2R R7, SR_CTAID.X ;  /* 0x0000000000077919 */ /* 0x000e220000002500 */
[----:B------:R-:W0:Y:S02]  /*0020*/  LDCU UR4, c[0x0][0x398] ;  /* 0x00007300ff0477ac */ /* 0x000e240008000800 */
[----:B0-----:R-:W-:-:S13]  /*0030*/  ISETP.GE.AND P0, PT, R7, UR4, PT ;  /* 0x0000000407007c0c */ /* 0x001fda000bf06270 */
[----:B------:R-:W-:Y:S05]  /*0040*/  @P0 EXIT ;  /* 0x000000000000094d */ /* 0x000fea0003800000 */
[----:B------:R-:W0:Y:S01]  /*0050*/  LDC.64 R2, c[0x0][0x388] ;  /* 0x0000e200ff027b82 */ /* 0x000e220000000a00 */
[----:B------:R-:W1:Y:S01]  /*0060*/  LDCU.64 UR6, c[0x0][0x358] ;  /* 0x00006b00ff0677ac */ /* 0x000e620008000a00 */
[----:B------:R-:W2:Y:S01]  /*0070*/  LDCU UR5, c[0x0][0x39c] ;  /* 0x00007380ff0577ac */ /* 0x000ea20008000800 */
[----:B0-----:R-:W-:-:S06]  /*0080*/  IMAD.WIDE.U32 R2, R7, 0x4, R2 ;  /* 0x0000000407027825 */ /* 0x001fcc00078e0002 */
[----:B-1----:R-:W2:Y:S02]  /*0090*/  LDG.E.CONSTANT R2, desc[UR6][R2.64] ;  /* 0x0000000602027981 */ /* 0x002ea4000c1e9900 */
[C---:B--2---:R-:W-:Y:S02]  /*00a0*/  ISETP.GE.AND P0, PT, R2.reuse, UR5, PT ;  /* 0x0000000502007c0c */ /* 0x044fe4000bf06270 */
[----:B------:R-:W-:-:S13]  /*00b0*/  ISETP.GT.AND P1, PT, R2, -0x1, PT ;  /* 0xffffffff0200780c */ /* 0x000fda0003f24270 */
[----:B------:R-:W-:Y:S05]  /*00c0*/  @!P0 BRA P1, `(.L_x_0) ;  /* 0x0000000000308947 */ /* 0x000fea0000800000 */
[----:B------:R-:W0:Y:S02]  /*00d0*/  S2R R0, SR_TID.X ;  /* 0x0000000000007919 */ /* 0x000e240000002100 */
[----:B0-----:R-:W-:-:S13]  /*00e0*/  ISETP.GE.AND P0, PT, R0, UR5, PT ;  /* 0x0000000500007c0c */ /* 0x001fda000bf06270 */
[----:B------:R-:W-:Y:S05]  /*00f0*/  @P0 EXIT ;  /* 0x000000000000094d */ /* 0x000fea0003800000 */
[----:B------:R-:W0:Y:S01]  /*0100*/  LDC.64 R4, c[0x0][0x390] ;  /* 0x0000e400ff047b82 */ /* 0x000e220000000a00 */
[----:B------:R-:W1:Y:S02]  /*0110*/  LDCU UR4, c[0x0][0x360] ;  /* 0x00006c00ff0477ac */ /* 0x000e640008000800 */
.L_x_1:
[----:B------:R-:W-:Y:S02]  /*0120*/  IMAD R3, R7, UR5, R0 ;  /* 0x0000000507037c24 */ /* 0x000fe4000f8e0200 */
[----:B-1----:R-:W-:Y:S02]  /*0130*/  VIADD R0, R0, UR4 ;  /* 0x0000000400007c36 */ /* 0x002fe40008000000 */
[----:B0-----:R-:W-:-:S03]  /*0140*/  IMAD.WIDE R2, R3, 0x4, R4 ;  /* 0x0000000403027825 */ /* 0x001fc600078e0204 */
[----:B------:R-:W-:Y:S02]  /*0150*/  ISETP.GE.AND P0, PT, R0, UR5, PT ;  /* 0x0000000500007c0c */ /* 0x000fe4000bf06270 */
[----:B------:R2:W-:Y:S11]  /*0160*/  STG.E desc[UR6][R2.64], RZ ;  /* 0x000000ff02007986 */ /* 0x0005f6000c101906 */
[----:B--2---:R-:W-:Y:S05]  /*0170*/  @!P0 BRA `(.L_x_1) ;  /* 0xfffffffc00e88947 */ /* 0x004fea000383ffff */
[----:B------:R-:W-:Y:S05]  /*0180*/  EXIT ;  /* 0x000000000000794d */ /* 0x000fea0003800000 */
.L_x_0:
[----:B------:R-:W0:Y:S01]  /*0190*/  S2R R9, SR_TID.X ;  /* 0x0000000000097919 */ /* 0x000e220000002100 */
[----:B------:R-:W1:Y:S01]  /*01a0*/  LDC.64 R4, c[0x0][0x380] ;  /* 0x0000e000ff047b82 */ /* 0x000e620000000a00 */
[----:B------:R-:W-:Y:S01]  /*01b0*/  IMAD R8, R7, UR5, RZ ;  /* 0x0000000507087c24 */ /* 0x000fe2000f8e02ff */
[----:B------:R-:W-:Y:S01]  /*01c0*/  BSSY.RECONVERGENT B0, `(.L_x_2) ;  /* 0x000000f000007945 */ /* 0x000fe20003800200 */
[----:B------:R-:W-:Y:S02]  /*01d0*/  IMAD.MOV.U32 R3, RZ, RZ, -0x800001 ;  /* 0xff7fffffff037424 */ /* 0x000fe400078e00ff */
[----:B-1----:R-:W-:Y:S01]  /*01e0*/  IMAD.WIDE R4, R8, 0x4, R4 ;  /* 0x0000000408047825 */ /* 0x002fe200078e0204 */
[----:B0-----:R-:W-:-:S13]  /*01f0*/  ISETP.GE.AND P0, PT, R9, UR5, PT ;  /* 0x0000000509007c0c */ /* 0x001fda000bf06270 */
[----:B------:R-:W-:Y:S05]  /*0200*/  @P0 BRA `(.L_x_3) ;  /* 0x0000000000280947 */ /* 0x000fea0003800000 */
[----:B------:R-:W0:Y:S01]  /*0210*/  LDC R0, c[0x0][0x360] ;  /* 0x0000d800ff007b82 */ /* 0x000e220000000800 */
[----:B------:R-:W-:Y:S02]  /*0220*/  IMAD.MOV.U32 R3, RZ, RZ, -0x800001 ;  /* 0xff7fffffff037424 */ /* 0x000fe400078e00ff */
[----:B------:R-:W-:-:S07]  /*0230*/  IMAD.MOV.U32 R11, RZ, RZ, R9 ;  /* 0x000000ffff0b7224 */ /* 0x000fce00078e0009 */
.L_x_4:
[----:B------:R-:W-:-:S06]  /*0240*/  IMAD.WIDE R6, R11, 0x4, R4 ;  /* 0x000000040b067825 */ /* 0x000fcc00078e0204 */
[----:B------:R-:W2:Y:S01]  /*0250*/  LDG.E.CONSTANT R6, desc[UR6][R6.64] ;  /* 0x0000000606067981 */ /* 0x000ea2000c1e9900 */
[----:B0-----:R-:W-:-:S04]  /*0260*/  IADD3 R11, PT, PT, R0, R11, RZ ;  /* 0x0000000b000b7210 */ /* 0x001fc80007ffe0ff */
[----:B------:R-:W-:Y:S02]  /*0270*/  ISETP.GE.AND P1, PT, R11, UR5, PT ;  /* 0x000000050b007c0c */ /* 0x000fe4000bf26270 */
[----:B--2---:R-:W-:-:S04]  /*0280*/  FSETP.GT.AND P0, PT, R6, R3, PT ;  /* 0x000000030600720b */ /* 0x004fc80003f04000 */
[----:B------:R-:W-:-:S07]  /*0290*/  FSEL R3, R6, R3, P0 ;  /* 0x0000000306037208 */ /* 0x000fce0000000000 */
[----:B------:R-:W-:Y:S05]  /*02a0*/  @!P1 BRA `(.L_x_4) ;  /* 0xfffffffc00e49947 */ /* 0x000fea000383ffff */
.L_x_3:
[----:B------:R-:W-:Y:S05]  /*02b0*/  BSYNC.RECONVERGENT B0 ;  /* 0x0000000000007941 */ /* 0x000fea0003800200 */
.L_x_2:
[----:B------:R-:W0:Y:S01]  /*02c0*/  S2UR UR5, SR_CgaCtaId ;  /* 0x00000000000579c3 */ /* 0x000e220000008800 */
[----:B------:R-:W-:Y:S01]  /*02d0*/  UMOV UR4, 0x400 ;  /* 0x0000040000047882 */ /* 0x000fe20000000000 */
[----:B------:R-:W1:Y:S02]  /*02e0*/  LDCU UR8, c[0x0][0x360] ;  /* 0x00006c00ff0877ac */ /* 0x000e640008000800 */
[----:B-1----:R-:W-:Y:S02]  /*02f0*/  UISETP.GE.U32.AND UP0, UPT, UR8, 0x2, UPT ;  /* 0x000000020800788c */ /* 0x002fe4000bf06070 */
[----:B0-----:R-:W-:-:S06]  /*0300*/  ULEA UR4, UR5, UR4, 0x18 ;  /* 0x0000000405047291 */ /* 0x001fcc000f8ec0ff */
[----:B------:R-:W-:-:S05]  /*0310*/  LEA R0, R9, UR4, 0x2 ;  /* 0x0000000409007c11 */ /* 0x000fca000f8e10ff */
[----:B------:R0:W-:Y:S01]  /*0320*/  STS [R0], R3 ;  /* 0x0000000300007388 */ /* 0x0001e20000000800 */
[----:B------:R-:W-:Y:S06]  /*0330*/  BAR.SYNC.DEFER_BLOCKING 0x0 ;  /* 0x0000000000007b1d */ /* 0x000fec0000010000 */
[----:B------:R-:W-:Y:S05]  /*0340*/  BRA.U !UP0, `(.L_x_5) ;  /* 0x00000001083c7547 */ /* 0x000fea000b800000 */
[----:B0-----:R-:W-:-:S07]  /*0350*/  IMAD.U32 R3, RZ, RZ, UR8 ;  /* 0x00000008ff037e24 */ /* 0x001fce000f8e00ff */
.L_x_8:
[--C-:B------:R-:W-:Y:S01]  /*0360*/  IMAD.MOV.U32 R10, RZ, RZ, R3.reuse ;  /* 0x000000ffff0a7224 */ /* 0x100fe200078e0003 */
[----:B------:R-:W-:Y:S01]  /*0370*/  SHF.R.U32.HI R3, RZ, 0x1, R3 ;  /* 0x00000001ff037819 */ /* 0x000fe20000011603 */
[----:B------:R-:W-:Y:S03]  /*0380*/  BSSY.RECONVERGENT B0, `(.L_x_6) ;  /* 0x0000008000007945 */ /* 0x000fe60003800200 */
[----:B------:R-:W-:-:S13]  /*0390*/  ISETP.GE.U32.AND P0, PT, R9, R3, PT ;  /* 0x000000030900720c */ /* 0x000fda0003f06070 */
[----:B0-----:R-:W-:Y:S05]  /*03a0*/  @P0 BRA `(.L_x_7) ;  /* 0x0000000000140947 */ /* 0x001fea0003800000 */
[----:B------:R-:W-:Y:S01]  /*03b0*/  IMAD R6, R3, 0x4, R0 ;  /* 0x0000000403067824 */ /* 0x000fe200078e0200 */
[----:B------:R-:W-:Y:S05]  /*03c0*/  LDS R7, [R0] ;  /* 0x0000000000077984 */ /* 0x000fea0000000800 */
[----:B------:R-:W0:Y:S02]  /*03d0*/  LDS R6, [R6] ;  /* 0x0000000006067984 */ /* 0x000e240000000800 */
[----:B0-----:R-:W-:-:S13]  /*03e0*/  FSETP.GT.AND P0, PT, R6, R7, PT ;  /* 0x000000070600720b */ /* 0x001fda0003f04000 */
[----:B------:R0:W-:Y:S02]  /*03f0*/  @P0 STS [R0], R6 ;  /* 0x0000000600000388 */ /* 0x0001e40000000800 */
.L_x_7:
[----:B------:R-:W-:Y:S05]  /*0400*/  BSYNC.RECONVERGENT B0 ;  /* 0x0000000000007941 */ /* 0x000fea0003800200 */
.L_x_6:
[----:B------:R-:W-:Y:S01]  /*0410*/  BAR.SYNC.DEFER_BLOCKING 0x0 ;  /* 0x0000000000007b1d */ /* 0x000fe20000010000 */
[----:B------:R-:W-:-:S13]  /*0420*/  ISETP.GT.U32.AND P0, PT, R10, 0x3, PT ;  /* 0x000000030a00780c */ /* 0x000fda0003f04070 */
[----:B------:R-:W-:Y:S05]  /*0430*/  @P0 BRA `(.L_x_8) ;  /* 0xfffffffc00c80947 */ /* 0x000fea000383ffff */
.L_x_5:
[----:B------:R-:W1:Y:S01]  /*0440*/  S2UR UR5, SR_CgaCtaId ;  /* 0x00000000000579c3 */ /* 0x000e620000008800 */
[----:B------:R-:W2:Y:S01]  /*0450*/  LDCU UR9, c[0x0][0x39c] ;  /* 0x00007380ff0977ac */ /* 0x000ea20008000800 */
[----:B------:R-:W-:Y:S01]  /*0460*/  BSSY.RECONVERGENT B0, `(.L_x_9) ;  /* 0x0000019000007945 */ /* 0x000fe20003800200 */
[----:B0-----:R-:W-:Y:S01]  /*0470*/  HFMA2 R3, -RZ, RZ, 0, 0 ;  /* 0x00000000ff037431 */ /* 0x001fe200000001ff */
[----:B------:R-:W-:Y:S01]  /*0480*/  UMOV UR4, 0x400 ;  /* 0x0000040000047882 */ /* 0x000fe20000000000 */
[----:B--2---:R-:W-:Y:S01]  /*0490*/  ISETP.GE.AND P0, PT, R9, UR9, PT ;  /* 0x0000000909007c0c */ /* 0x004fe2000bf06270 */
[----:B-1----:R-:W-:-:S09]  /*04a0*/  ULEA UR4, UR5, UR4, 0x18 ;  /* 0x0000000405047291 */ /* 0x002fd2000f8ec0ff */
[----:B------:R-:W0:Y:S03]  /*04b0*/  LDS R10, [UR4] ;  /* 0x00000004ff0a7984 */ /* 0x000e260008000800 */
[----:B------:R-:W-:Y:S05]  /*04c0*/  @P0 BRA `(.L_x_10) ;  /* 0x0000000000480947 */ /* 0x000fea0003800000 */
[----:B------:R-:W-:Y:S02]  /*04d0*/  IMAD.MOV.U32 R3, RZ, RZ, RZ ;  /* 0x000000ffff037224 */ /* 0x000fe400078e00ff */
[----:B------:R-:W-:-:S07]  /*04e0*/  IMAD.MOV.U32 R11, RZ, RZ, R9 ;  /* 0x000000ffff0b7224 */ /* 0x000fce00078e0009 */
.L_x_11:
[----:B------:R-:W-:-:S06]  /*04f0*/  IMAD.WIDE R6, R11, 0x4, R4 ;  /* 0x000000040b067825 */ /* 0x000fcc00078e0204 */
[----:B------:R-:W0:Y:S01]  /*0500*/  LDG.E.CONSTANT R7, desc[UR6][R6.64] ;  /* 0x0000000606077981 */ /* 0x000e22000c1e9900 */
[----:B------:R-:W-:Y:S01]  /*0510*/  IMAD.MOV.U32 R13, RZ, RZ, 0x3bbb989d ;  /* 0x3bbb989dff0d7424 */ /* 0x000fe200078e00ff */
[----:B------:R-:W-:Y:S01]  /*0520*/  MOV R14, 0x437c0000 ;  /* 0x437c0000000e7802 */ /* 0x000fe20000000f00 */
[----:B------:R-:W-:-:S05]  /*0530*/  VIADD R11, R11, UR8 ;  /* 0x000000080b0b7c36 */ /* 0x000fca0008000000 */
[----:B------:R-:W-:Y:S01]  /*0540*/  ISETP.GE.AND P0, PT, R11, UR9, PT ;  /* 0x000000090b007c0c */ /* 0x000fe2000bf06270 */
[----:B0-----:R-:W-:-:S04]  /*0550*/  FADD R12, -R10, R7 ;  /* 0x000000070a0c7221 */ /* 0x001fc80000000100 */
[----:B------:R-:W-:-:S04]  /*0560*/  FFMA.SAT R13, R12, R13, 0.5 ;  /* 0x3f0000000c0d7423 */ /* 0x000fc8000000200d */
[----:B------:R-:W-:-:S04]  /*0570*/  FFMA.RM R13, R13, R14, 12582913 ;  /* 0x4b4000010d0d7423 */ /* 0x000fc8000000400e */
[C---:B------:R-:W-:Y:S01]  /*0580*/  FADD R15, R13.reuse, -12583039 ;  /* 0xcb40007f0d0f7421 */ /* 0x040fe20000000000 */
[----:B------:R-:W-:-:S03]  /*0590*/  IMAD.SHL.U32 R6, R13, 0x800000, RZ ;  /* 0x008000000d067824 */ /* 0x000fc600078e00ff */
[----:B------:R-:W-:-:S04]  /*05a0*/  FFMA R15, R12, 1.4426950216293334961, -R15 ;  /* 0x3fb8aa3b0c0f7823 */ /* 0x000fc8000000080f */
[----:B------:R-:W-:-:S06]  /*05b0*/  FFMA R15, R12, 1.925963033500011079e-08, R15 ;  /* 0x32a570600c0f7823 */ /* 0x000fcc000000000f */
[----:B------:R-:W0:Y:S02]  /*05c0*/  MUFU.EX2 R15, R15 ;  /* 0x0000000f000f7308 */ /* 0x000e240000000800 */
[----:B0-----:R-:W-:Y:S01]  /*05d0*/  FFMA R3, R6, R15, R3 ;  /* 0x0000000f06037223 */ /* 0x001fe20000000003 */
[----:B------:R-:W-:Y:S06]  /*05e0*/  @!P0 BRA `(.L_x_11) ;  /* 0xfffffffc00c08947 */ /* 0x000fec000383ffff */
.L_x_10:
[----:B------:R-:W-:Y:S05]  /*05f0*/  BSYNC.RECONVERGENT B0 ;  /* 0x0000000000007941 */ /* 0x000fea0003800200 */
.L_x_9:
[----:B------:R1:W-:Y:S01]  /*0600*/  STS [R0], R3 ;  /* 0x0000000300007388 */ /* 0x0003e20000000800 */
[----:B------:R-:W-:Y:S01]  /*0610*/  UISETP.GE.U32.AND UP0, UPT, UR8, 0x2, UPT ;  /* 0x000000020800788c */ /* 0x000fe2000bf06070 */
[----:B------:R-:W-:Y:S08]  /*0620*/  BAR.SYNC.DEFER_BLOCKING 0x0 ;  /* 0x0000000000007b1d */ /* 0x000ff00000010000 */
[----:B-1----:R-:W-:Y:S05]  /*0630*/  BRA.U !UP0, `(.L_x_12) ;  /* 0x0000000108307547 */ /* 0x002fea000b800000 */
[----:B------:R-:W-:-:S07]  /*0640*/  IMAD.U32 R3, RZ, RZ, UR8 ;  /* 0x00000008ff037e24 */ /* 0x000fce000f8e00ff */
.L_x_13:
[----:B------:R-:W-:-:S04]  /*0650*/  SHF.R.U32.HI R11, RZ, 0x1, R3 ;  /* 0x00000001ff0b7819 */ /* 0x000fc80000011603 */
[----:B------:R-:W-:-:S13]  /*0660*/  ISETP.GE.U32.AND P0, PT, R9, R11, PT ;  /* 0x0000000b0900720c */ /* 0x000fda0003f06070 */
[----:B------:R-:W-:Y:S01]  /*0670*/  @!P0 LEA R6, R11, R0, 0x2 ;  /* 0x000000000b068211 */ /* 0x000fe200078e10ff */
[----:B------:R-:W-:Y:S05]  /*0680*/  @!P0 LDS R7, [R0] ;  /* 0x0000000000078984 */ /* 0x000fea0000000800 */
[----:B------:R-:W1:Y:S02]  /*0690*/  @!P0 LDS R6, [R6] ;  /* 0x0000000006068984 */ /* 0x000e640000000800 */
[----:B-1----:R-:W-:-:S05]  /*06a0*/  @!P0 FADD R7, R6, R7 ;  /* 0x0000000706078221 */ /* 0x002fca0000000000 */
[----:B------:R1:W-:Y:S01]  /*06b0*/  @!P0 STS [R0], R7 ;  /* 0x0000000700008388 */ /* 0x0003e20000000800 */
[----:B------:R-:W-:Y:S01]  /*06c0*/  BAR.SYNC.DEFER_BLOCKING 0x0 ;  /* 0x0000000000007b1d */ /* 0x000fe20000010000 */
[----:B------:R-:W-:Y:S01]  /*06d0*/  ISETP.GT.U32.AND P0, PT, R3, 0x3, PT ;  /* 0x000000030300780c */ /* 0x000fe20003f04070 */
[----:B------:R-:W-:-:S12]  /*06e0*/  IMAD.MOV.U32 R3, RZ, RZ, R11 ;  /* 0x000000ffff037224 */ /* 0x000fd800078e000b */
[----:B-1----:R-:W-:Y:S05]  /*06f0*/  @P0 BRA `(.L_x_13) ;  /* 0xfffffffc00d40947 */ /* 0x002fea000383ffff */
.L_x_12:
[----:B------:R-:W1:Y:S02]  /*0700*/  LDCU UR4, c[0x0][0x39c] ;  /* 0x00007380ff0477ac */ /* 0x000e640008000800 */
[----:B-1----:R-:W-:-:S13]  /*0710*/  ISETP.GE.AND P0, PT, R9, UR4, PT ;  /* 0x0000000409007c0c */ /* 0x002fda000bf06270 */
[----:B------:R-:W-:Y:S05]  /*0720*/  @P0 EXIT ;  /* 0x000000000000094d */ /* 0x000fea0003800000 */
[----:B------:R-:W1:Y:S01]  /*0730*/  S2UR UR5, SR_CgaCtaId ;  /* 0x00000000000579c3 */ /* 0x000e620000008800 */
[----:B------:R-:W-:-:S07]  /*0740*/  UMOV UR4, 0x400 ;  /* 0x0000040000047882 */ /* 0x000fce0000000000 */
[----:B------:R-:W2:Y:S01]  /*0750*/  LDC.64 R6, c[0x0][0x390] ;  /* 0x0000e400ff067b82 */ /* 0x000ea20000000a00 */
[----:B-1----:R-:W-:Y:S01]  /*0760*/  ULEA UR4, UR5, UR4, 0x18 ;  /* 0x0000000405047291 */ /* 0x002fe2000f8ec0ff */
[----:B------:R-:W1:Y:S08]  /*0770*/  LDCU UR5, c[0x0][0x39c] ;  /* 0x00007380ff0577ac */ /* 0x000e700008000800 */
[----:B------:R-:W3:Y:S02]  /*0780*/  LDS R3, [UR4] ;  /* 0x00000004ff037984 */ /* 0x000ee40008000800 */
[----:B------:R-:W4:Y:S02]  /*0790*/  LDCU UR4, c[0x0][0x3a0] ;  /* 0x00007400ff0477ac */ /* 0x000f240008000800 */
.L_x_16:
[----:B0-----:R-:W-:-:S06]  /*07a0*/  IMAD.WIDE R12, R9, 0x4, R4 ;  /* 0x00000004090c7825 */ /* 0x001fcc00078e0204 */
[----:B------:R-:W0:Y:S01]  /*07b0*/  LDG.E.CONSTANT R13, desc[UR6][R12.64] ;  /* 0x000000060c0d7981 */ /* 0x000e22000c1e9900 */
[----:B------:R-:W-:Y:S01]  /*07c0*/  IMAD.MOV.U32 R11, RZ, RZ, 0x3bbb989d ;  /* 0x3bbb989dff0b7424 */ /* 0x000fe200078e00ff */
[----:B------:R-:W-:Y:S01]  /*07d0*/  BSSY.RECONVERGENT B0, `(.L_x_14) ;  /* 0x0000016000007945 */ /* 0x000fe20003800200 */
[----:B------:R-:W-:Y:S02]  /*07e0*/  IMAD.MOV.U32 R14, RZ, RZ, 0x437c0000 ;  /* 0x437c0000ff0e7424 */ /* 0x000fe400078e00ff */
[----:B0-----:R-:W-:-:S04]  /*07f0*/  FADD R0, -R10, R13 ;  /* 0x0000000d0a007221 */ /* 0x001fc80000000100 */
[----:B------:R-:W-:-:S04]  /*0800*/  FFMA.SAT R11, R0, R11, 0.5 ;  /* 0x3f000000000b7423 */ /* 0x000fc8000000200b */
[----:B------:R-:W-:Y:S02]  /*0810*/  FFMA.RM R11, R11, R14, 12582913 ;  /* 0x4b4000010b0b7423 */ /* 0x000fe4000000400e */
[----:B---3--:R-:W0:Y:S02]  /*0820*/  MUFU.RCP R14, R3 ;  /* 0x00000003000e7308 */ /* 0x008e240000001000 */
[----:B------:R-:W-:-:S04]  /*0830*/  FADD R15, R11, -12583039 ;  /* 0xcb40007f0b0f7421 */ /* 0x000fc80000000000 */
[----:B------:R-:W-:-:S04]  /*0840*/  FFMA R15, R0, 1.4426950216293334961, -R15 ;  /* 0x3fb8aa3b000f7823 */ /* 0x000fc8000000080f */
[----:B------:R-:W-:Y:S01]  /*0850*/  FFMA R15, R0, 1.925963033500011079e-08, R15 ;  /* 0x32a57060000f7823 */ /* 0x000fe2000000000f */
[----:B------:R-:W-:-:S05]  /*0860*/  SHF.L.U32 R0, R11, 0x17, RZ ;  /* 0x000000170b007819 */ /* 0x000fca00000006ff */
[----:B------:R-:W3:Y:S01]  /*0870*/  MUFU.EX2 R15, R15 ;  /* 0x0000000f000f7308 */ /* 0x000ee20000000800 */
[----:B0-----:R-:W-:-:S04]  /*0880*/  FFMA R11, -R3, R14, 1 ;  /* 0x3f800000030b7423 */ /* 0x001fc8000000010e */
[----:B------:R-:W-:Y:S01]  /*0890*/  FFMA R11, R14, R11, R14 ;  /* 0x0000000b0e0b7223 */ /* 0x000fe2000000000e */
[----:B---3--:R-:W-:-:S04]  /*08a0*/  FMUL R0, R0, R15 ;  /* 0x0000000f00007220 */ /* 0x008fc80000400000 */
[----:B------:R-:W0:Y:S01]  /*08b0*/  FCHK P0, R0, R3 ;  /* 0x0000000300007302 */ /* 0x000e220000000000 */
[----:B------:R-:W-:-:S04]  /*08c0*/  FFMA R12, R0, R11, RZ ;  /* 0x0000000b000c7223 */ /* 0x000fc800000000ff */
[----:B------:R-:W-:-:S04]  /*08d0*/  FFMA R13, -R3, R12, R0 ;  /* 0x0000000c030d7223 */ /* 0x000fc80000000100 */
[----:B------:R-:W-:Y:S01]  /*08e0*/  FFMA R11, R11, R13, R12 ;  /* 0x0000000d0b0b7223 */ /* 0x000fe2000000000c */
[----:B0-----:R-:W-:Y:S06]  /*08f0*/  @!P0 BRA `(.L_x_15) ;  /* 0x00000000000c8947 */ /* 0x001fec0003800000 */
[----:B------:R-:W-:-:S07]  /*0900*/  MOV R12, 0x920 ;  /* 0x00000920000c7802 */ /* 0x000fce0000000f00 */
[----:B-12-4-:R-:W-:Y:S05]  /*0910*/  CALL.REL.NOINC `($__internal_0_$__cuda_sm3x_div_rn_noftz_f32_slowpath) ;  /* 0x0000000000307944 */ /* 0x016fea0003c00000 */
[----:B------:R-:W-:-:S07]  /*0920*/  IMAD.MOV.U32 R11, RZ, RZ, R0 ;  /* 0x000000ffff0b7224 */ /* 0x000fce00078e0000 */
.L_x_15:
[----:B-1--4-:R-:W-:Y:S05]  /*0930*/  BSYNC.RECONVERGENT B0 ;  /* 0x0000000000007941 */ /* 0x012fea0003800200 */
.L_x_14:
[C---:B------:R-:W-:Y:S01]  /*0940*/  ISETP.NE.AND P0, PT, R9.reuse, R2, PT ;  /* 0x000000020900720c */ /* 0x040fe20003f05270 */
[----:B------:R-:W-:Y:S02]  /*0950*/  IMAD.IADD R13, R8, 0x1, R9 ;  /* 0x00000001080d7824 */ /* 0x000fe400078e0209 */
[----:B------:R-:W-:Y:S02]  /*0960*/  VIADD R9, R9, UR8 ;  /* 0x0000000809097c36 */ /* 0x000fe40008000000 */
[----:B--2---:R-:W-:-:S08]  /*0970*/  IMAD.WIDE R12, R13, 0x4, R6 ;  /* 0x000000040d0c7825 */ /* 0x004fd000078e0206 */
[----:B------:R-:W-:Y:S01]  /*0980*/  @!P0 FADD R11, R11, -1 ;  /* 0xbf8000000b0b8421 */ /* 0x000fe20000000000 */
[----:B------:R-:W-:-:S03]  /*0990*/  ISETP.GE.AND P0, PT, R9, UR5, PT ;  /* 0x0000000509007c0c */ /* 0x000fc6000bf06270 */
[----:B------:R-:W-:-:S05]  /*09a0*/  FMUL R11, R11, UR4 ;  /* 0x000000040b0b7c20 */ /* 0x000fca0008400000 */
[----:B------:R0:W-:Y:S05]  /*09b0*/  STG.E desc[UR6][R12.64], R11 ;  /* 0x0000000b0c007986 */ /* 0x0001ea000c101906 */
[----:B------:R-:W-:Y:S05]  /*09c0*/  @!P0 BRA `(.L_x_16) ;  /* 0xfffffffc00748947 */ /* 0x000fea000383ffff */
[----:B------:R-:W-:Y:S05]  /*09d0*/  EXIT ;  /* 0x000000000000794d */ /* 0x000fea0003800000 */
        .weak           $__internal_0_$__cuda_sm3x_div_rn_noftz_f32_slowpath
        .type           $__internal_0_$__cuda_sm3x_div_rn_noftz_f32_slowpath,@function
        .size           $__internal_0_$__cuda_sm3x_div_rn_noftz_f32_slowpath,(.L_x_42 - $__internal_0_$__cuda_sm3x_div_rn_noftz_f32_slowpath)
$__internal_0_$__cuda_sm3x_div_rn_noftz_f32_slowpath:
[--C-:B------:R-:W-:Y:S01]  /*09e0*/  SHF.R.U32.HI R13, RZ, 0x17, R3.reuse ;  /* 0x00000017ff0d7819 */ /* 0x100fe20000011603 */
[----:B------:R-:W-:Y:S01]  /*09f0*/  BSSY.RECONVERGENT B1, `(.L_x_17) ;  /* 0x0000064000017945 */ /* 0x000fe20003800200 */
[--C-:B------:R-:W-:Y:S01]  /*0a00*/  SHF.R.U32.HI R11, RZ, 0x17, R0.reuse ;  /* 0x00000017ff0b7819 */ /* 0x100fe20000011600 */
[----:B------:R-:W-:Y:S01]  /*0a10*/  IMAD.MOV.U32 R14, RZ, RZ, R0 ;  /* 0x000000ffff0e7224 */ /* 0x000fe200078e0000 */
[----:B------:R-:W-:Y:S01]  /*0a20*/  LOP3.LUT R13, R13, 0xff, RZ, 0xc0, !PT ;  /* 0x000000ff0d0d7812 */ /* 0x000fe200078ec0ff */
[----:B------:R-:W-:Y:S01]  /*0a30*/  IMAD.MOV.U32 R15, RZ, RZ, R3 ;  /* 0x000000ffff0f7224 */ /* 0x000fe200078e0003 */
[----:B------:R-:W-:Y:S02]  /*0a40*/  LOP3.LUT R16, R11, 0xff, RZ, 0xc0, !PT ;  /* 0x000000ff0b107812 */ /* 0x000fe400078ec0ff */
[----:B------:R-:W-:-:S03]  /*0a50*/  IADD3 R17, PT, PT, R13, -0x1, RZ ;  /* 0xffffffff0d117810 */ /* 0x000fc60007ffe0ff */
[----:B------:R-:W-:Y:S01]  /*0a60*/  VIADD R18, R16, 0xffffffff ;  /* 0xffffffff10127836 */ /* 0x000fe20000000000 */
[----:B------:R-:W-:-:S04]  /*0a70*/  ISETP.GT.U32.AND P0, PT, R17, 0xfd, PT ;  /* 0x000000fd1100780c */ /* 0x000fc80003f04070 */
[----:B------:R-:W-:-:S13]  /*0a80*/  ISETP.GT.U32.OR P0, PT, R18, 0xfd, P0 ;  /* 0x000000fd1200780c */ /* 0x000fda0000704470 */
[----:B------:R-:W-:Y:S01]  /*0a90*/  @!P0 MOV R11, RZ ;  /* 0x000000ff000b8202 */ /* 0x000fe20000000f00 */
[----:B------:R-:W-:Y:S06]  /*0aa0*/  @!P0 BRA `(.L_x_18) ;  /* 0x00000000005c8947 */ /* 0x000fec0003800000 */
[----:B------:R-:W-:Y:S02]  /*0ab0*/  FSETP.GTU.FTZ.AND P1, PT, |R3|, +INF , PT ;  /* 0x7f8000000300780b */ /* 0x000fe40003f3c200 */
[----:B------:R-:W-:-:S04]  /*0ac0*/  FSETP.GTU.FTZ.AND P0, PT, |R0|, +INF , PT ;  /* 0x7f8000000000780b */ /* 0x000fc80003f1c200 */
[----:B------:R-:W-:-:S13]  /*0ad0*/  PLOP3.LUT P0, PT, P0, P1, PT, 0xf8, 0x8f ;  /* 0x00000000008f781c */ /* 0x000fda0000703f70 */
[----:B------:R-:W-:Y:S05]  /*0ae0*/  @P0 BRA `(.L_x_19) ;  /* 0x00000004004c0947 */ /* 0x000fea0003800000 */
[----:B------:R-:W-:-:S13]  /*0af0*/  LOP3.LUT P0, RZ, R15, 0x7fffffff, R14, 0xc8, !PT ;  /* 0x7fffffff0fff7812 */ /* 0x000fda000780c80e */
[----:B------:R-:W-:Y:S05]  /*0b00*/  @!P0 BRA `(.L_x_20) ;  /* 0x00000004003c8947 */ /* 0x000fea0003800000 */
[C---:B------:R-:W-:Y:S02]  /*0b10*/  FSETP.NEU.FTZ.AND P2, PT, |R0|.reuse, +INF , PT ;  /* 0x7f8000000000780b */ /* 0x040fe40003f5d200 */
[----:B------:R-:W-:Y:S02]  /*0b20*/  FSETP.NEU.FTZ.AND P1, PT, |R3|, +INF , PT ;  /* 0x7f8000000300780b */ /* 0x000fe40003f3d200 */
[----:B------:R-:W-:-:S11]  /*0b30*/  FSETP.NEU.FTZ.AND P0, PT, |R0|, +INF , PT ;  /* 0x7f8000000000780b */ /* 0x000fd60003f1d200 */
[----:B------:R-:W-:Y:S05]  /*0b40*/  @!P1 BRA !P2, `(.L_x_20) ;  /* 0x00000004002c9947 */ /* 0x000fea0005000000 */
[----:B------:R-:W-:-:S04]  /*0b50*/  LOP3.LUT P2, RZ, R14, 0x7fffffff, RZ, 0xc0, !PT ;  /* 0x7fffffff0eff7812 */ /* 0x000fc8000784c0ff */
[----:B------:R-:W-:-:S13]  /*0b60*/  PLOP3.LUT P1, PT, P1, P2, PT, 0x2f, 0xf2 ;  /* 0x0000000000f2781c */ /* 0x000fda0000f24577 */
[----:B------:R-:W-:Y:S05]  /*0b70*/  @P1 BRA `(.L_x_21) ;  /* 0x0000000400181947 */ /* 0x000fea0003800000 */
[----:B------:R-:W-:-:S04]  /*0b80*/  LOP3.LUT P1, RZ, R15, 0x7fffffff, RZ, 0xc0, !PT ;  /* 0x7fffffff0fff7812 */ /* 0x000fc8000782c0ff */
[----:B------:R-:W-:-:S13]  /*0b90*/  PLOP3.LUT P0, PT, P0, P1, PT, 0x2f, 0xf2 ;  /* 0x0000000000f2781c */ /* 0x000fda0000702577 */
[----:B------:R-:W-:Y:S05]  /*0ba0*/  @P0 BRA `(.L_x_22) ;  /* 0x0000000400000947 */ /* 0x000fea0003800000 */
[----:B------:R-:W-:Y:S02]  /*0bb0*/  ISETP.GE.AND P0, PT, R18, RZ, PT ;  /* 0x000000ff1200720c */ /* 0x000fe40003f06270 */
[----:B------:R-:W-:-:S11]  /*0bc0*/  ISETP.GE.AND P1, PT, R17, RZ, PT ;  /* 0x000000ff1100720c */ /* 0x000fd60003f26270 */
[----:B------:R-:W-:Y:S02]  /*0bd0*/  @P0 IMAD.MOV.U32 R11, RZ, RZ, RZ ;  /* 0x000000ffff0b0224 */ /* 0x000fe400078e00ff */
[----:B------:R-:W-:Y:S01]  /*0be0*/  @!P0 FFMA R14, R0, 1.84467440737095516160e+19, RZ ;  /* 0x5f800000000e8823 */ /* 0x000fe200000000ff */
[----:B------:R-:W-:Y:S02]  /*0bf0*/  @!P0 IMAD.MOV.U32 R11, RZ, RZ, -0x40 ;  /* 0xffffffc0ff0b8424 */ /* 0x000fe400078e00ff */
[----:B------:R-:W-:Y:S02]  /*0c00*/  @!P1 FFMA R15, R3, 1.84467440737095516160e+19, RZ ;  /* 0x5f800000030f9823 */ /* 0x000fe400000000ff */
[----:B------:R-:W-:-:S07]  /*0c10*/  @!P1 VIADD R11, R11, 0x40 ;  /* 0x000000400b0b9836 */ /* 0x000fce0000000000 */
.L_x_18:
[----:B------:R-:W-:Y:S01]  /*0c20*/  LEA R0, R13, 0xc0800000, 0x17 ;  /* 0xc08000000d007811 */ /* 0x000fe200078eb8ff */
[----:B------:R-:W-:Y:S01]  /*0c30*/  VIADD R16, R16, 0xffffff81 ;  /* 0xffffff8110107836 */ /* 0x000fe20000000000 */
[----:B------:R-:W-:Y:S02]  /*0c40*/  BSSY.RECONVERGENT B2, `(.L_x_23) ;  /* 0x0000035000027945 */ /* 0x000fe40003800200 */
[----:B------:R-:W-:Y:S01]  /*0c50*/  IADD3 R17, PT, PT, -R0, R15, RZ ;  /* 0x0000000f00117210 */ /* 0x000fe20007ffe1ff */
[C---:B------:R-:W-:Y:S01]  /*0c60*/  IMAD R0, R16.reuse, -0x800000, R14 ;  /* 0xff80000010007824 */ /* 0x040fe200078e020e */
[----:B------:R-:W-:Y:S02]  /*0c70*/  IADD3 R16, PT, PT, R16, 0x7f, -R13 ;  /* 0x0000007f10107810 */ /* 0x000fe40007ffe80d */
[----:B------:R-:W0:Y:S01]  /*0c80*/  MUFU.RCP R15, R17 ;  /* 0x00000011000f7308 */ /* 0x000e220000001000 */
[----:B------:R-:W-:Y:S02]  /*0c90*/  FADD.FTZ R19, -R17, -RZ ;  /* 0x800000ff11137221 */ /* 0x000fe40000010100 */
[----:B------:R-:W-:-:S02]  /*0ca0*/  IMAD.IADD R16, R16, 0x1, R11 ;  /* 0x0000000110107824 */ /* 0x000fc400078e020b */
[----:B0-----:R-:W-:-:S04]  /*0cb0*/  FFMA R18, R15, R19, 1 ;  /* 0x3f8000000f127423 */ /* 0x001fc80000000013 */
[----:B------:R-:W-:-:S04]  /*0cc0*/  FFMA R15, R15, R18, R15 ;  /* 0x000000120f0f7223 */ /* 0x000fc8000000000f */
[----:B------:R-:W-:-:S04]  /*0cd0*/  FFMA R14, R0, R15, RZ ;  /* 0x0000000f000e7223 */ /* 0x000fc800000000ff */
[----:B------:R-:W-:-:S04]  /*0ce0*/  FFMA R18, R19, R14, R0 ;  /* 0x0000000e13127223 */ /* 0x000fc80000000000 */
[----:B------:R-:W-:-:S04]  /*0cf0*/  FFMA R14, R15, R18, R14 ;  /* 0x000000120f0e7223 */ /* 0x000fc8000000000e */
[----:B------:R-:W-:-:S04]  /*0d00*/  FFMA R19, R19, R14, R0 ;  /* 0x0000000e13137223 */ /* 0x000fc80000000000 */
[----:B------:R-:W-:-:S05]  /*0d10*/  FFMA R0, R15, R19, R14 ;  /* 0x000000130f007223 */ /* 0x000fca000000000e */
[----:B------:R-:W-:-:S04]  /*0d20*/  SHF.R.U32.HI R13, RZ, 0x17, R0 ;  /* 0x00000017ff0d7819 */ /* 0x000fc80000011600 */
[----:B------:R-:W-:-:S05]  /*0d30*/  LOP3.LUT R13, R13, 0xff, RZ, 0xc0, !PT ;  /* 0x000000ff0d0d7812 */ /* 0x000fca00078ec0ff */
[----:B------:R-:W-:-:S05]  /*0d40*/  IMAD.IADD R17, R13, 0x1, R16 ;  /* 0x000000010d117824 */ /* 0x000fca00078e0210 */
[----:B------:R-:W-:-:S04]  /*0d50*/  IADD3 R11, PT, PT, R17, -0x1, RZ ;  /* 0xffffffff110b7810 */ /* 0x000fc80007ffe0ff */
[----:B------:R-:W-:-:S13]  /*0d60*/  ISETP.GE.U32.AND P0, PT, R11, 0xfe, PT ;  /* 0x000000fe0b00780c */ /* 0x000fda0003f06070 */
[----:B------:R-:W-:Y:S05]  /*0d70*/  @!P0 BRA `(.L_x_24) ;  /* 0x0000000000808947 */ /* 0x000fea0003800000 */
[----:B------:R-:W-:-:S13]  /*0d80*/  ISETP.GT.AND P0, PT, R17, 0xfe, PT ;  /* 0x000000fe1100780c */ /* 0x000fda0003f04270 */
[----:B------:R-:W-:Y:S05]  /*0d90*/  @P0 BRA `(.L_x_25) ;  /* 0x00000000006c0947 */ /* 0x000fea0003800000 */
[----:B------:R-:W-:-:S13]  /*0da0*/  ISETP.GE.AND P0, PT, R17, 0x1, PT ;  /* 0x000000011100780c */ /* 0x000fda0003f06270 */
[----:B------:R-:W-:Y:S05]  /*0db0*/  @P0 BRA `(.L_x_26) ;  /* 0x0000000000740947 */ /* 0x000fea0003800000 */
[----:B------:R-:W-:Y:S02]  /*0dc0*/  ISETP.GE.AND P0, PT, R17, -0x18, PT ;  /* 0xffffffe81100780c */ /* 0x000fe40003f06270 */
[----:B------:R-:W-:-:S11]  /*0dd0*/  LOP3.LUT R0, R0, 0x80000000, RZ, 0xc0, !PT ;  /* 0x8000000000007812 */ /* 0x000fd600078ec0ff */
[----:B------:R-:W-:Y:S05]  /*0de0*/  @!P0 BRA `(.L_x_26) ;  /* 0x0000000000688947 */ /* 0x000fea0003800000 */
[-CC-:B------:R-:W-:Y:S01]  /*0df0*/  FFMA.RZ R11, R15, R19.reuse, R14.reuse ;  /* 0x000000130f0b7223 */ /* 0x180fe2000000c00e */
[C---:B------:R-:W-:Y:S01]  /*0e00*/  VIADD R16, R17.reuse, 0x20 ;  /* 0x0000002011107836 */ /* 0x040fe20000000000 */
[C---:B------:R-:W-:Y:S02]  /*0e10*/  ISETP.NE.AND P2, PT, R17.reuse, RZ, PT ;  /* 0x000000ff1100720c */ /* 0x040fe40003f45270 */
[----:B------:R-:W-:Y:S02]  /*0e20*/  ISETP.NE.AND P1, PT, R17, RZ, PT ;  /* 0x000000ff1100720c */ /* 0x000fe40003f25270 */
[----:B------:R-:W-:Y:S01]  /*0e30*/  LOP3.LUT R13, R11, 0x7fffff, RZ, 0xc0, !PT ;  /* 0x007fffff0b0d7812 */ /* 0x000fe200078ec0ff */
[CCC-:B------:R-:W-:Y:S01]  /*0e40*/  FFMA.RP R11, R15.reuse, R19.reuse, R14.reuse ;  /* 0x000000130f0b7223 */ /* 0x1c0fe2000000800e */
[----:B------:R-:W-:Y:S01]  /*0e50*/  FFMA.RM R14, R15, R19, R14 ;  /* 0x000000130f0e7223 */ /* 0x000fe2000000400e */
[----:B------:R-:W-:Y:S01]  /*0e60*/  IMAD.MOV R15, RZ, RZ, -R17 ;  /* 0x000000ffff0f7224 */ /* 0x000fe200078e0a11 */
[----:B------:R-:W-:-:S03]  /*0e70*/  LOP3.LUT R13, R13, 0x800000, RZ, 0xfc, !PT ;  /* 0x008000000d0d7812 */ /* 0x000fc600078efcff */
[----:B------:R-:W-:Y:S02]  /*0e80*/  FSETP.NEU.FTZ.AND P0, PT, R11, R14, PT ;  /* 0x0000000e0b00720b */ /* 0x000fe40003f1d000 */
[----:B------:R-:W-:Y:S02]  /*0e90*/  SHF.L.U32 R16, R13, R16, RZ ;  /* 0x000000100d107219 */ /* 0x000fe400000006ff */
[----:B------:R-:W-:Y:S02]  /*0ea0*/  SEL R14, R15, RZ, P2 ;  /* 0x000000ff0f0e7207 */ /* 0x000fe40001000000 */
[----:B------:R-:W-:Y:S02]  /*0eb0*/  ISETP.NE.AND P1, PT, R16, RZ, P1 ;  /* 0x000000ff1000720c */ /* 0x000fe40000f25270 */
[----:B------:R-:W-:Y:S02]  /*0ec0*/  SHF.R.U32.HI R14, RZ, R14, R13 ;  /* 0x0000000eff0e7219 */ /* 0x000fe4000001160d */
[----:B------:R-:W-:-:S02]  /*0ed0*/  PLOP3.LUT P0, PT, P0, P1, PT, 0xf8, 0x8f ;  /* 0x00000000008f781c */ /* 0x000fc40000703f70 */
[----:B------:R-:W-:Y:S02]  /*0ee0*/  SHF.R.U32.HI R16, RZ, 0x1, R14 ;  /* 0x00000001ff107819 */ /* 0x000fe4000001160e */
[----:B------:R-:W-:-:S04]  /*0ef0*/  SEL R11, RZ, 0x1, !P0 ;  /* 0x00000001ff0b7807 */ /* 0x000fc80004000000 */
[----:B------:R-:W-:-:S04]  /*0f00*/  LOP3.LUT R11, R11, 0x1, R16, 0xf8, !PT ;  /* 0x000000010b0b7812 */ /* 0x000fc800078ef810 */
[----:B------:R-:W-:-:S05]  /*0f10*/  LOP3.LUT R11, R11, R14, RZ, 0xc0, !PT ;  /* 0x0000000e0b0b7212 */ /* 0x000fca00078ec0ff */
[----:B------:R-:W-:-:S05]  /*0f20*/  IMAD.IADD R11, R16, 0x1, R11 ;  /* 0x00000001100b7824 */ /* 0x000fca00078e020b */
[----:B------:R-:W-:Y:S01]  /*0f30*/  LOP3.LUT R0, R11, R0, RZ, 0xfc, !PT ;  /* 0x000000000b007212 */ /* 0x000fe200078efcff */
[----:B------:R-:W-:Y:S06]  /*0f40*/  BRA `(.L_x_26) ;  /* 0x0000000000107947 */ /* 0x000fec0003800000 */
.L_x_25:
[----:B------:R-:W-:-:S04]  /*0f50*/  LOP3.LUT R0, R0, 0x80000000, RZ, 0xc0, !PT ;  /* 0x8000000000007812 */ /* 0x000fc800078ec0ff */
[----:B------:R-:W-:Y:S01]  /*0f60*/  LOP3.LUT R0, R0, 0x7f800000, RZ, 0xfc, !PT ;  /* 0x7f80000000007812 */ /* 0x000fe200078efcff */
[----:B------:R-:W-:Y:S06]  /*0f70*/  BRA `(.L_x_26) ;  /* 0x0000000000047947 */ /* 0x000fec0003800000 */
.L_x_24:
[----:B------:R-:W-:-:S07]  /*0f80*/  LEA R0, R16, R0, 0x17 ;  /* 0x0000000010007211 */ /* 0x000fce00078eb8ff */
.L_x_26:
[----:B------:R-:W-:Y:S05]  /*0f90*/  BSYNC.RECONVERGENT B2 ;  /* 0x0000000000027941 */ /* 0x000fea0003800200 */
.L_x_23:
[----:B------:R-:W-:Y:S05]  /*0fa0*/  BRA `(.L_x_27) ;  /* 0x0000000000207947 */ /* 0x000fea0003800000 */
.L_x_22:
[----:B------:R-:W-:-:S04]  /*0fb0*/  LOP3.LUT R0, R15, 0x80000000, R14, 0x48, !PT ;  /* 0x800000000f007812 */ /* 0x000fc800078e480e */
[----:B------:R-:W-:Y:S01]  /*0fc0*/  LOP3.LUT R0, R0, 0x7f800000, RZ, 0xfc, !PT ;  /* 0x7f80000000007812 */ /* 0x000fe200078efcff */
[----:B------:R-:W-:Y:S06]  /*0fd0*/  BRA `(.L_x_27) ;  /* 0x0000000000147947 */ /* 0x000fec0003800000 */
.L_x_21:
[----:B------:R-:W-:Y:S01]  /*0fe0*/  LOP3.LUT R0, R15, 0x80000000, R14, 0x48, !PT ;  /* 0x800000000f007812 */ /* 0x000fe200078e480e */
[----:B------:R-:W-:Y:S06]  /*0ff0*/  BRA `(.L_x_27) ;  /* 0x00000000000c7947 */ /* 0x000fec0003800000 */
.L_x_20:
[----:B------:R-:W0:Y:S01]  /*1000*/  MUFU.RSQ R0, -QNAN ;  /* 0xffc0000000007908 */ /* 0x000e220000001400 */
[----:B------:R-:W-:Y:S05]  /*1010*/  BRA `(.L_x_27) ;  /* 0x0000000000047947 */ /* 0x000fea0003800000 */
.L_x_19:
[----:B------:R-:W-:-:S07]  /*1020*/  FADD.FTZ R0, R0, R3 ;  /* 0x0000000300007221 */ /* 0x000fce0000010000 */
.L_x_27:
[----:B------:R-:W-:Y:S05]  /*1030*/  BSYNC.RECONVERGENT B1 ;  /* 0x0000000000017941 */ /* 0x000fea0003800200 */
.L_x_17:
[----:B------:R-:W-:-:S04]  /*1040*/  IMAD.MOV.U32 R13, RZ, RZ, 0x0 ;  /* 0x00000000ff0d7424 */ /* 0x000fc800078e00ff */
[----:B0-----:R-:W-:Y:S05]  /*1050*/  RET.REL.NODEC R12 `(_Z29cross_entropy_backward_kernelPKfPKiPfiif) ;  /* 0xffffffec0ce87950 */ /* 0x001fea0003c3ffff */
.L_x_28:
[----:B------:R-:W-:-:S00]  /*1060*/  BRA `(.L_x_28) ;  /* 0xfffffffc00fc7947 */ /* 0x000fc0000383ffff */
[----:B------:R-:W-:-:S00]  /*1070*/  NOP ;  /* 0x0000000000007918 */ /* 0x000fc00000000000 */
        /* <DEDUP_REMOVED lines=8> */
.L_x_42:


//--------------------- .text._Z28cross_entropy_forward_kernelPKfPKiPfii --------------------------
	.section	.text._Z28cross_entropy_forward_kernelPKfPKiPfii,"ax",@progbits
	.align	128
        .global         _Z28cross_entropy_forward_kernelPKfPKiPfii
        .type           _Z28cross_entropy_forward_kernelPKfPKiPfii,@function
        .size           _Z28cross_entropy_forward_kernelPKfPKiPfii,(.L_x_44 - _Z28cross_entropy_forward_kernelPKfPKiPfii)
        .other          _Z28cross_entropy_forward_kernelPKfPKiPfii,@"STO_CUDA_ENTRY STV_DEFAULT"
_Z28cross_entropy_forward_kernelPKfPKiPfii:
.text._Z28cross_entropy_forward_kernelPKfPKiPfii:
[----:B------:R-:W-:Y:S01]  /*0000*/  LDC R1, c[0x0][0x37c] ;  /* 0x0000df00ff017b82 */ /* 0x000fe20000000800 */
[----:B------:R-:W0:Y:S01]  /*0010*/  S2R R7, SR_CTAID.X ;  /* 0x0000000000077919 */ /* 0x000e220000002500 */
[----:B------:R-:W0:Y:S02]  /*0020*/  LDCU UR4, c[0x0][0x398] ;  /* 0x00007300ff0477ac */ /* 0x000e240008000800 */
[----:B0-----:R-:W-:-:S13]  /*0030*/  ISETP.GE.AND P0, PT, R7, UR4, PT ;  /* 0x0000000407007c0c */ /* 0x001fda000bf06270 */
[----:B------:R-:W-:Y:S05]  /*0040*/  @P0 EXIT ;  /* 0x000000000000094d */ /* 0x000fea0003800000 */
[----:B------:R-:W0:Y:S01]  /*0050*/  LDC.64 R2, c[0x0][0x388] ;  /* 0x0000e200ff027b82 */ /* 0x000e220000000a00 */
[----:B------:R-:W1:Y:S07]  /*0060*/  LDCU.64 UR6, c[0x0][0x358] ;  /* 0x00006b00ff0677ac */ /* 0x000e6e0008000a00 */
[----:B------:R-:W2:Y:S01]  /*0070*/  LDC R8, c[0x0][0x39c] ;  /* 0x0000e700ff087b82 */ /* 0x000ea20000000800 */
[----:B0-----:R-:W-:-:S05]  /*0080*/  IMAD.WIDE.U32 R2, R7, 0x4, R2 ;  /* 0x0000000407027825 */ /* 0x001fca00078e0002 */
[----:B-1----:R-:W2:Y:S02]  /*0090*/  LDG.E.CONSTANT R5, desc[UR6][R2.64] ;  /* 0x0000000602057981 */ /* 0x002ea4000c1e9900 */
[----:B--2---:R-:W-:-:S04]  /*00a0*/  ISETP.GE.AND P0, PT, R5, R8, PT ;  /* 0x000000080500720c */ /* 0x004fc80003f06270 */
[----:B------:R-:W-:-:S13]  /*00b0*/  ISETP.LT.OR P0, PT, R5, RZ, P0 ;  /* 0x000000ff0500720c */ /* 0x000fda0000701670 */
[----:B------:R-:W-:Y:S05]  /*00c0*/  @P0 EXIT ;  /* 0x000000000000094d */ /* 0x000fea0003800000 */
[----:B------:R-:W0:Y:S01]  /*00d0*/  S2R R0, SR_TID.X ;  /* 0x0000000000007919 */ /* 0x000e220000002100 */
[----:B------:R-:W1:Y:S01]  /*00e0*/  LDC.64 R2, c[0x0][0x380] ;  /* 0x0000e000ff027b82 */ /* 0x000e620000000a00 */
[-C--:B------:R-:W-:Y:S01]  /*00f0*/  IMAD R7, R7, R8.reuse, RZ ;  /* 0x0000000807077224 */ /* 0x080fe200078e02ff */
[----:B------:R-:W-:Y:S01]  /*0100*/  BSSY.RECONVERGENT B0, `(.L_x_29) ;  /* 0x000000f000007945 */ /* 0x000fe20003800200 */
[----:B------:R-:W-:Y:S02]  /*0110*/  MOV R9, 0xff7fffff ;  /* 0xff7fffff00097802 */ /* 0x000fe40000000f00 */
[----:B-1----:R-:W-:Y:S01]  /*0120*/  IMAD.WIDE R2, R7, 0x4, R2 ;  /* 0x0000000407027825 */ /* 0x002fe200078e0202 */
[----:B0-----:R-:W-:-:S13]  /*0130*/  ISETP.GE.AND P0, PT, R0, R8, PT ;  /* 0x000000080000720c */ /* 0x001fda0003f06270 */
[----:B------:R-:W-:Y:S05]  /*0140*/  @P0 BRA `(.L_x_30) ;  /* 0x0000000000280947 */ /* 0x000fea0003800000 */
[----:B------:R-:W0:Y:S01]  /*0150*/  LDC R4, c[0x0][0x360] ;  /* 0x0000d800ff047b82 */ /* 0x000e220000000800 */
[----:B------:R-:W-:Y:S01]  /*0160*/  MOV R9, 0xff7fffff ;  /* 0xff7fffff00097802 */ /* 0x000fe20000000f00 */
[----:B------:R-:W-:-:S07]  /*0170*/  IMAD.MOV.U32 R11, RZ, RZ, R0 ;  /* 0x000000ffff0b7224 */ /* 0x000fce00078e0000 */
.L_x_31:
[----:B------:R-:W-:-:S06]  /*0180*/  IMAD.WIDE R6, R11, 0x4, R2 ;  /* 0x000000040b067825 */ /* 0x000fcc00078e0202 */
[----:B------:R-:W2:Y:S01]  /*0190*/  LDG.E.CONSTANT R6, desc[UR6][R6.64] ;  /* 0x0000000606067981 */ /* 0x000ea2000c1e9900 */
[----:B0-----:R-:W-:-:S04]  /*01a0*/  IADD3 R11, PT, PT, R4, R11, RZ ;  /* 0x0000000b040b7210 */ /* 0x001fc80007ffe0ff */
[----:B------:R-:W-:Y:S02]  /*01b0*/  ISETP.GE.AND P1, PT, R11, R8, PT ;  /* 0x000000080b00720c */ /* 0x000fe40003f26270 */
[----:B--2---:R-:W-:-:S04]  /*01c0*/  FSETP.GT.AND P0, PT, R6, R9, PT ;  /* 0x000000090600720b */ /* 0x004fc80003f04000 */
[----:B------:R-:W-:-:S07]  /*01d0*/  FSEL R9, R6, R9, P0 ;  /* 0x0000000906097208 */ /* 0x000fce0000000000 */
[----:B------:R-:W-:Y:S05]  /*01e0*/  @!P1 BRA `(.L_x_31) ;  /* 0xfffffffc00e49947 */ /* 0x000fea000383ffff */
.L_x_30:
[----:B------:R-:W-:Y:S05]  /*01f0*/  BSYNC.RECONVERGENT B0 ;  /* 0x0000000000007941 */ /* 0x000fea0003800200 */
.L_x_29:
[----:B------:R-:W0:Y:S01]  /*0200*/  S2UR UR5, SR_CgaCtaId ;  /* 0x00000000000579c3 */ /* 0x000e220000008800 */
[----:B------:R-:W-:Y:S02]  /*0210*/  UMOV UR4, 0x400 ;  /* 0x0000040000047882 */ /* 0x000fe40000000000 */
[----:B0-----:R-:W-:-:S06]  /*0220*/  ULEA UR4, UR5, UR4, 0x18 ;  /* 0x0000000405047291 */ /* 0x001fcc000f8ec0ff */
[----:B------:R-:W-:-:S05]  /*0230*/  LEA R6, R0, UR4, 0x2 ;  /* 0x0000000400067c11 */ /* 0x000fca000f8e10ff */
[----:B------:R-:W0:Y:S01]  /*0240*/  LDCU UR4, c[0x0][0x360] ;  /* 0x00006c00ff0477ac */ /* 0x000e220008000800 */
[----:B------:R1:W-:Y:S01]  /*0250*/  STS [R6], R9 ;  /* 0x0000000906007388 */ /* 0x0003e20000000800 */
[----:B0-----:R-:W-:Y:S02]  /*0260*/  UISETP.GE.U32.AND UP0, UPT, UR4, 0x2, UPT ;  /* 0x000000020400788c */ /* 0x001fe4000bf06070 */
[----:B------:R-:W-:Y:S01]  /*0270*/  IMAD.U32 R7, RZ, RZ, UR4 ;  /* 0x00000004ff077e24 */ /* 0x000fe2000f8e00ff */
[----:B------:R-:W-:Y:S06]  /*0280*/  BAR.SYNC.DEFER_BLOCKING 0x0 ;  /* 0x0000000000007b1d */ /* 0x000fec0000010000 */
[----:B-1----:R-:W-:Y:S05]  /*0290*/  BRA.U !UP0, `(.L_x_32) ;  /* 0x00000001083c7547 */ /* 0x002fea000b800000 */
[----:B------:R-:W-:-:S07]  /*02a0*/  MOV R9, R7 ;  /* 0x0000000700097202 */ /* 0x000fce0000000f00 */
.L_x_35:
[--C-:B------:R-:W-:Y:S01]  /*02b0*/  IMAD.MOV.U32 R10, RZ, RZ, R9.reuse ;  /* 0x000000ffff0a7224 */ /* 0x100fe200078e0009 */
[----:B------:R-:W-:Y:S01]  /*02c0*/  SHF.R.U32.HI R9, RZ, 0x1, R9 ;  /* 0x00000001ff097819 */ /* 0x000fe20000011609 */
[----:B------:R-:W-:Y:S03]  /*02d0*/  BSSY.RECONVERGENT B0, `(.L_x_33) ;  /* 0x0000008000007945 */ /* 0x000fe60003800200 */
[----:B------:R-:W-:-:S13]  /*02e0*/  ISETP.GE.U32.AND P0, PT, R0, R9, PT ;  /* 0x000000090000720c */ /* 0x000fda0003f06070 */
[----:B0-----:R-:W-:Y:S05]  /*02f0*/  @P0 BRA `(.L_x_34) ;  /* 0x0000000000140947 */ /* 0x001fea0003800000 */
[----:B------:R-:W-:Y:S01]  /*0300*/  LEA R4, R9, R6, 0x2 ;  /* 0x0000000609047211 */ /* 0x000fe200078e10ff */
[----:B------:R-:W-:Y:S04]  /*0310*/  LDS R8, [R6] ;  /* 0x0000000006087984 */ /* 0x000fe80000000800 */
[----:B------:R-:W0:Y:S02]  /*0320*/  LDS R11, [R4] ;  /* 0x00000000040b7984 */ /* 0x000e240000000800 */
[----:B0-----:R-:W-:-:S13]  /*0330*/  FSETP.GT.AND P0, PT, R11, R8, PT ;  /* 0x000000080b00720b */ /* 0x001fda0003f04000 */
[----:B------:R0:W-:Y:S02]  /*0340*/  @P0 STS [R6], R11 ;  /* 0x0000000b06000388 */ /* 0x0001e40000000800 */
.L_x_34:
[----:B------:R-:W-:Y:S05]  /*0350*/  BSYNC.RECONVERGENT B0 ;  /* 0x0000000000007941 */ /* 0x000fea0003800200 */
.L_x_33:
[----:B------:R-:W-:Y:S01]  /*0360*/  BAR.SYNC.DEFER_BLOCKING 0x0 ;  /* 0x0000000000007b1d */ /* 0x000fe20000010000 */
[----:B------:R-:W-:-:S13]  /*0370*/  ISETP.GT.U32.AND P0, PT, R10, 0x3, PT ;  /* 0x000000030a00780c */ /* 0x000fda0003f04070 */
[----:B------:R-:W-:Y:S05]  /*0380*/  @P0 BRA `(.L_x_35) ;  /* 0xfffffffc00c80947 */ /* 0x000fea000383ffff */
.L_x_32:
[----:B------:R-:W1:Y:S01]  /*0390*/  S2UR UR5, SR_CgaCtaId ;  /* 0x00000000000579c3 */ /* 0x000e620000008800 */
[----:B------:R-:W2:Y:S01]  /*03a0*/  LDCU UR8, c[0x0][0x39c] ;  /* 0x00007380ff0877ac */ /* 0x000ea20008000800 */
[----:B------:R-:W-:Y:S01]  /*03b0*/  BSSY.RECONVERGENT B0, `(.L_x_36) ;  /* 0x000001b000007945 */ /* 0x000fe20003800200 */
[----:B0-----:R-:W-:Y:S01]  /*03c0*/  HFMA2 R11, -RZ, RZ, 0, 0 ;  /* 0x00000000ff0b7431 */ /* 0x001fe200000001ff */
[----:B------:R-:W-:Y:S01]  /*03d0*/  ISETP.GE.U32.AND P1, PT, R7, 0x2, PT ;  /* 0x000000020700780c */ /* 0x000fe20003f26070 */
[----:B------:R-:W-:Y:S01]  /*03e0*/  UMOV UR4, 0x400 ;  /* 0x0000040000047882 */ /* 0x000fe20000000000 */
[C---:B------:R-:W-:Y:S02]  /*03f0*/  ISETP.NE.AND P0, PT, R0.reuse, RZ, PT ;  /* 0x000000ff0000720c */ /* 0x040fe40003f05270 */
[----:B--2---:R-:W-:Y:S01]  /*0400*/  ISETP.GE.AND P2, PT, R0, UR8, PT ;  /* 0x0000000800007c0c */ /* 0x004fe2000bf46270 */
[----:B-1----:R-:W-:-:S09]  /*0410*/  ULEA UR4, UR5, UR4, 0x18 ;  /* 0x0000000405047291 */ /* 0x002fd2000f8ec0ff */
[----:B------:R-:W0:Y:S03]  /*0420*/  LDS R4, [UR4] ;  /* 0x00000004ff047984 */ /* 0x000e260008000800 */
[----:B------:R-:W-:Y:S05]  /*0430*/  @P2 BRA `(.L_x_37) ;  /* 0x0000000000482947 */ /* 0x000fea0003800000 */
[----:B------:R-:W-:Y:S01]  /*0440*/  IMAD.MOV.U32 R11, RZ, RZ, RZ ;  /* 0x000000ffff0b7224 */ /* 0x000fe200078e00ff */
[----:B------:R-:W-:-:S07]  /*0450*/  MOV R10, R0 ;  /* 0x00000000000a7202 */ /* 0x000fce0000000f00 */
.L_x_38:
[----:B------:R-:W-:-:S06]  /*0460*/  IMAD.WIDE R8, R10, 0x4, R2 ;  /* 0x000000040a087825 */ /* 0x000fcc00078e0202 */
[----:B------:R-:W0:Y:S01]  /*0470*/  LDG.E.CONSTANT R9, desc[UR6][R8.64] ;  /* 0x0000000608097981 */ /* 0x000e22000c1e9900 */
[----:B------:R-:W-:Y:S01]  /*0480*/  MOV R13, 0x3bbb989d ;  /* 0x3bbb989d000d7802 */ /* 0x000fe20000000f00 */
[----:B------:R-:W-:Y:S01]  /*0490*/  IMAD.MOV.U32 R14, RZ, RZ, 0x437c0000 ;  /* 0x437c0000ff0e7424 */ /* 0x000fe200078e00ff */
[----:B------:R-:W-:-:S04]  /*04a0*/  IADD3 R10, PT, PT, R7, R10, RZ ;  /* 0x0000000a070a7210 */ /* 0x000fc80007ffe0ff */
[----:B------:R-:W-:Y:S01]  /*04b0*/  ISETP.GE.AND P2, PT, R10, UR8, PT ;  /* 0x000000080a007c0c */ /* 0x000fe2000bf46270 */
[----:B0-----:R-:W-:-:S04]  /*04c0*/  FADD R12, -R4, R9 ;  /* 0x00000009040c7221 */ /* 0x001fc80000000100 */
[----:B------:R-:W-:-:S04]  /*04d0*/  FFMA.SAT R13, R12, R13, 0.5 ;  /* 0x3f0000000c0d7423 */ /* 0x000fc8000000200d */
[----:B------:R-:W-:-:S04]  /*04e0*/  FFMA.RM R13, R13, R14, 12582913 ;  /* 0x4b4000010d0d7423 */ /* 0x000fc8000000400e */
[C---:B------:R-:W-:Y:S01]  /*04f0*/  FADD R15, R13.reuse, -12583039 ;  /* 0xcb40007f0d0f7421 */ /* 0x040fe20000000000 */
[----:B------:R-:W-:-:S03]  /*0500*/  SHF.L.U32 R8, R13, 0x17, RZ ;  /* 0x000000170d087819 */ /* 0x000fc600000006ff */
[----:B------:R-:W-:-:S04]  /*0510*/  FFMA R15, R12, 1.4426950216293334961, -R15 ;  /* 0x3fb8aa3b0c0f7823 */ /* 0x000fc8000000080f */
[----:B------:R-:W-:-:S06]  /*0520*/  FFMA R15, R12, 1.925963033500011079e-08, R15 ;  /* 0x32a570600c0f7823 */ /* 0x000fcc000000000f */
[----:B------:R-:W0:Y:S02]  /*0530*/  MUFU.EX2 R15, R15 ;  /* 0x0000000f000f7308 */ /* 0x000e240000000800 */
[----:B0-----:R-:W-:Y:S01]  /*0540*/  FFMA R11, R8, R15, R11 ;  /* 0x0000000f080b7223 */ /* 0x001fe2000000000b */
[----:B------:R-:W-:Y:S06]  /*0550*/  @!P2 BRA `(.L_x_38) ;  /* 0xfffffffc00c0a947 */ /* 0x000fec000383ffff */
.L_x_37:
[----:B------:R-:W-:Y:S05]  /*0560*/  BSYNC.RECONVERGENT B0 ;  /* 0x0000000000007941 */ /* 0x000fea0003800200 */
.L_x_36:
[----:B------:R1:W-:Y:S01]  /*0570*/  STS [R6], R11 ;  /* 0x0000000b06007388 */ /* 0x0003e20000000800 */
[----:B------:R-:W-:Y:S06]  /*0580*/  BAR.SYNC.DEFER_BLOCKING 0x0 ;  /* 0x0000000000007b1d */ /* 0x000fec0000010000 */
[----:B------:R-:W-:Y:S05]  /*0590*/  @!P1 BRA `(.L_x_39) ;  /* 0x00000000002c9947 */ /* 0x000fea0003800000 */
.L_x_40:
[----:B-1----:R-:W-:-:S04]  /*05a0*/  SHF.R.U32.HI R11, RZ, 0x1, R7 ;  /* 0x00000001ff0b7819 */ /* 0x002fc80000011607 */
[----:B------:R-:W-:-:S13]  /*05b0*/  ISETP.GE.U32.AND P1, PT, R0, R11, PT ;  /* 0x0000000b0000720c */ /* 0x000fda0003f26070 */
[----:B------:R-:W-:Y:S01]  /*05c0*/  @!P1 IMAD R8, R11, 0x4, R6 ;  /* 0x000000040b089824 */ /* 0x000fe200078e0206 */
[----:B------:R-:W-:Y:S05]  /*05d0*/  @!P1 LDS R9, [R6] ;  /* 0x0000000006099984 */ /* 0x000fea0000000800 */
[----:B------:R-:W1:Y:S02]  /*05e0*/  @!P1 LDS R8, [R8] ;  /* 0x0000000008089984 */ /* 0x000e640000000800 */
[----:B-1----:R-:W-:-:S05]  /*05f0*/  @!P1 FADD R9, R8, R9 ;  /* 0x0000000908099221 */ /* 0x002fca0000000000 */
[----:B------:R2:W-:Y:S01]  /*0600*/  @!P1 STS [R6], R9 ;  /* 0x0000000906009388 */ /* 0x0005e20000000800 */
[----:B------:R-:W-:Y:S01]  /*0610*/  BAR.SYNC.DEFER_BLOCKING 0x0 ;  /* 0x0000000000007b1d */ /* 0x000fe20000010000 */
[----:B------:R-:W-:Y:S02]  /*0620*/  ISETP.GT.U32.AND P1, PT, R7, 0x3, PT ;  /* 0x000000030700780c */ /* 0x000fe40003f24070 */
[----:B------:R-:W-:-:S11]  /*0630*/  MOV R7, R11 ;  /* 0x0000000b00077202 */ /* 0x000fd60000000f00 */
[----:B--2---:R-:W-:Y:S05]  /*0640*/  @P1 BRA `(.L_x_40) ;  /* 0xfffffffc00d41947 */ /* 0x004fea000383ffff */
.L_x_39:
[----:B------:R-:W-:Y:S05]  /*0650*/  @P0 EXIT ;  /* 0x000000000000094d */ /* 0x000fea0003800000 */
[----:B------:R-:W-:-:S05]  /*0660*/  IMAD.WIDE.U32 R2, R5, 0x4, R2 ;  /* 0x0000000405027825 */ /* 0x000fca00078e0002 */
[----:B------:R2:W0:Y:S01]  /*0670*/  LDG.E.CONSTANT R5, desc[UR6][R2.64] ;  /* 0x0000000602057981 */ /* 0x000422000c1e9900 */
[----:B------:R-:W3:Y:S01]  /*0680*/  S2UR UR5, SR_CgaCtaId ;  /* 0x00000000000579c3 */ /* 0x000ee20000008800 */
[----:B------:R-:W-:Y:S01]  /*0690*/  UMOV UR4, 0x400 ;  /* 0x0000040000047882 */ /* 0x000fe20000000000 */
[----:B------:R-:W-:Y:S01]  /*06a0*/  HFMA2 R9, -RZ, RZ, 1.5048828125, 33.21875 ;  /* 0x3e055027ff097431 */ /* 0x000fe200000001ff */
[----:B---3--:R-:W-:-:S09]  /*06b0*/  ULEA UR4, UR5, UR4, 0x18 ;  /* 0x0000000405047291 */ /* 0x008fd2000f8ec0ff */
[----:B------:R-:W3:Y:S02]  /*06c0*/  LDS R0, [UR4] ;  /* 0x00000004ff007984 */ /* 0x000ee40008000800 */
[----:B---3--:R-:W-:-:S04]  /*06d0*/  FSETP.GEU.AND P0, PT, R0, 1.175494350822287508e-38, PT ;  /* 0x008000000000780b */ /* 0x008fc80003f0e000 */
[----:B--2---:R-:W-:-:S09]  /*06e0*/  FSEL R2, RZ, -23, P0 ;  /* 0xc1b80000ff027808 */ /* 0x004fd20000000000 */
[----:B------:R-:W-:-:S05]  /*06f0*/  @!P0 FMUL R0, R0, 8388608 ;  /* 0x4b00000000008820 */ /* 0x000fca0000400000 */
[C---:B-1----:R-:W-:Y:S02]  /*0700*/  IADD3 R6, PT, PT, R0.reuse, -0x3f2aaaab, RZ ;  /* 0xc0d5555500067810 */ /* 0x042fe40007ffe0ff */
[----:B------:R-:W-:Y:S02]  /*0710*/  ISETP.GT.U32.AND P0, PT, R0, 0x7f7fffff, PT ;  /* 0x7f7fffff0000780c */ /* 0x000fe40003f04070 */
[----:B------:R-:W-:-:S05]  /*0720*/  LOP3.LUT R7, R6, 0xff800000, RZ, 0xc0, !PT ;  /* 0xff80000006077812 */ /* 0x000fca00078ec0ff */
[----:B------:R-:W-:Y:S01]  /*0730*/  IMAD.IADD R6, R0, 0x1, -R7 ;  /* 0x0000000100067824 */ /* 0x000fe200078e0a07 */
[----:B------:R-:W-:-:S03]  /*0740*/  I2FP.F32.S32 R7, R7 ;  /* 0x0000000700077245 */ /* 0x000fc60000201400 */
[----:B------:R-:W-:Y:S02]  /*0750*/  FADD R6, R6, -1 ;  /* 0xbf80000006067421 */ /* 0x000fe40000000000 */
[----:B------:R-:W-:Y:S02]  /*0760*/  FFMA R7, R7, 1.1920928955078125e-07, R2 ;  /* 0x3400000007077823 */ /* 0x000fe40000000002 */
[----:B------:R-:W-:Y:S01]  /*0770*/  FFMA R3, R6, -R9, 0.14084610342979431152 ;  /* 0x3e1039f606037423 */ /* 0x000fe20000000809 */
[----:B------:R-:W-:-:S03]  /*0780*/  MOV R9, 0x7f800000 ;  /* 0x7f80000000097802 */ /* 0x000fc60000000f00 */
[----:B------:R-:W-:-:S04]  /*0790*/  FFMA R3, R6, R3, -0.12148627638816833496 ;  /* 0xbdf8cdcc06037423 */ /* 0x000fc80000000003 */
[----:B------:R-:W-:-:S04]  /*07a0*/  FFMA R3, R6, R3, 0.13980610668659210205 ;  /* 0x3e0f295506037423 */ /* 0x000fc80000000003 */
[----:B------:R-:W-:-:S04]  /*07b0*/  FFMA R3, R6, R3, -0.16684235632419586182 ;  /* 0xbe2ad8b906037423 */ /* 0x000fc80000000003 */
[----:B------:R-:W-:-:S04]  /*07c0*/  FFMA R3, R6, R3, 0.20012299716472625732 ;  /* 0x3e4ced0b06037423 */ /* 0x000fc80000000003 */
[----:B------:R-:W-:-:S04]  /*07d0*/  FFMA R3, R6, R3, -0.24999669194221496582 ;  /* 0xbe7fff2206037423 */ /* 0x000fc80000000003 */
[----:B------:R-:W-:-:S04]  /*07e0*/  FFMA R3, R6, R3, 0.33333182334899902344 ;  /* 0x3eaaaa7806037423 */ /* 0x000fc80000000003 */
[----:B------:R-:W-:-:S04]  /*07f0*/  FFMA R3, R6, R3, -0.5 ;  /* 0xbf00000006037423 */ /* 0x000fc80000000003 */
[----:B------:R-:W-:-:S04]  /*0800*/  FMUL R3, R6, R3 ;  /* 0x0000000306037220 */ /* 0x000fc80000400000 */
[----:B------:R-:W-:Y:S02]  /*0810*/  FFMA R6, R6, R3, R6 ;  /* 0x0000000306067223 */ /* 0x000fe40000000006 */
[----:B------:R-:W1:Y:S02]  /*0820*/  LDC.64 R2, c[0x0][0x390] ;  /* 0x0000e400ff027b82 */ /* 0x000e640000000a00 */
[----:B------:R-:W-:Y:S01]  /*0830*/  FFMA R6, R7, 0.69314718246459960938, R6 ;  /* 0x3f31721807067823 */ /* 0x000fe20000000006 */
[C---:B------:R-:W-:Y:S01]  /*0840*/  @P0 FFMA R6, R0.reuse, R9, +INF ;  /* 0x7f80000000060423 */ /* 0x040fe20000000009 */
[----:B------:R-:W-:-:S04]  /*0850*/  FSETP.NEU.AND P0, PT, R0, RZ, PT ;  /* 0x000000ff0000720b */ /* 0x000fc80003f0d000 */
[----:B------:R-:W-:Y:S01]  /*0860*/  FSEL R6, R6, -INF , P0 ;  /* 0xff80000006067808 */ /* 0x000fe20000000000 */
[----:B0-----:R-:W-:-:S04]  /*0870*/  FADD R5, -R4, R5 ;  /* 0x0000000504057221 */ /* 0x001fc80000000100 */
[----:B------:R-:W-:-:S04]  /*0880*/  FADD R5, R5, -R6 ;  /* 0x8000000605057221 */ /* 0x000fc80000000000 */
[----:B------:R-:W-:-:S05]  /*0890*/  FADD R5, -R5, -RZ ;  /* 0x800000ff05057221 */ /* 0x000fca0000000100 */
[----:B-1----:R-:W-:Y:S01]  /*08a0*/  REDG.E.ADD.F32.FTZ.RN.STRONG.GPU desc[UR6][R2.64], R5 ;  /* 0x00000005020079a6 */ /* 0x002fe2000c12f306 */
[----:B------:R-:W-:Y:S05]  /*08b0*/  EXIT ;  /* 0x000000000000794d */ /* 0x000fea0003800000 */
.L_x_41:
        /* <DEDUP_REMOVED lines=12> */
.L_x_44:


//--------------------- .nv.shared._Z29cross_entropy_backward_kernelPKfPKiPfiif --------------------------
	.section	.nv.shared._Z29cross_entropy_backward_kernelPKfPKiPfiif,"aw",@nobits
	.sectionflags	@""
	.align	16
	.zero		1024


//--------------------- .nv.shared.reserved.0     --------------------------
	.section	.nv.shared.reserved.0,"aw",@nobits
	.weak		__nv_reservedSMEM_offset_0_alias
	.size		__nv_reservedSMEM_offset_0_alias, 0, 64
	.other		__nv_reservedSMEM_offset_0_alias,@"STO_CUDA_RESERVED_SHARED STV_DEFAULT"
__nv_reservedSMEM_offset_0_alias:
	.zero		0
	.zero		64


//--------------------- .nv.shared._Z28cross_entropy_forward_kernelPKfPKiPfii --------------------------
	.section	.nv.shared._Z28cross_entropy_forward_kernelPKfPKiPfii,"aw",@nobits
	.sectionflags	@""
	.align	16
	.zero		1024


//--------------------- .nv.constant0._Z29cross_entropy_backward_kernelPKfPKiPfiif --------------------------
	.section	.nv.constant0._Z29cross_entropy_backward_kernelPKfPKiPfiif,"a",@progbits
	.sectionflags	@""
	.align	4
.nv.constant0._Z29cross_entropy_backward_kernelPKfPKiPfiif:
	.zero		932


//--------------------- .nv.constant0._Z28cross_entropy_forward_kernelPKfPKiPfii --------------------------
	.section	.nv.constant0._Z28cross_entropy_forward_kernelPKfPKiPfii,"a",@progbits
	.sectionflags	@""
	.align	4
.nv.constant0._Z28cross_entropy_forward_kernelPKfPKiPfii:
	.zero		928


//--------------------- SYMBOLS --------------------------

	.type		.nv.reservedSmem.offset0,@object
	.size		.nv.reservedSmem.offset0,0x4
	.type		.nv.reservedSmem.cap,@object
	.size		.nv.reservedSmem.cap,0x4
